//
// Generated by NVIDIA NVVM Compiler
//
// Compiler Build ID: CL-36424714
// Cuda compilation tools, release 13.0, V13.0.88
// Based on NVVM 20.0.0
//

.version 9.0
.target sm_100
.address_size 64


.entry _ZN36_GLOBAL__N__63057bfa_4_k_cu_7bf03bdd18dropout_fwd_kernelILi256EEEvPKfPfPiiiffmm(
	.param .u64 .ptr .align 1 _ZN36_GLOBAL__N__63057bfa_4_k_cu_7bf03bdd18dropout_fwd_kernelILi256EEEvPKfPfPiiiffmm_param_0,
	.param .u64 .ptr .align 1 _ZN36_GLOBAL__N__63057bfa_4_k_cu_7bf03bdd18dropout_fwd_kernelILi256EEEvPKfPfPiiiffmm_param_1,
	.param .u64 .ptr .align 1 _ZN36_GLOBAL__N__63057bfa_4_k_cu_7bf03bdd18dropout_fwd_kernelILi256EEEvPKfPfPiiiffmm_param_2,
	.param .u32 _ZN36_GLOBAL__N__63057bfa_4_k_cu_7bf03bdd18dropout_fwd_kernelILi256EEEvPKfPfPiiiffmm_param_3,
	.param .u32 _ZN36_GLOBAL__N__63057bfa_4_k_cu_7bf03bdd18dropout_fwd_kernelILi256EEEvPKfPfPiiiffmm_param_4,
	.param .f32 _ZN36_GLOBAL__N__63057bfa_4_k_cu_7bf03bdd18dropout_fwd_kernelILi256EEEvPKfPfPiiiffmm_param_5,
	.param .f32 _ZN36_GLOBAL__N__63057bfa_4_k_cu_7bf03bdd18dropout_fwd_kernelILi256EEEvPKfPfPiiiffmm_param_6,
	.param .u64 _ZN36_GLOBAL__N__63057bfa_4_k_cu_7bf03bdd18dropout_fwd_kernelILi256EEEvPKfPfPiiiffmm_param_7,
	.param .u64 _ZN36_GLOBAL__N__63057bfa_4_k_cu_7bf03bdd18dropout_fwd_kernelILi256EEEvPKfPfPiiiffmm_param_8
)
{
	.reg .pred 	%p<26>;
	.reg .b32 	%r<97>;
	.reg .b32 	%f<83>;
	.reg .b64 	%rd<140>;

	ld.param.u64 	%rd7, [_ZN36_GLOBAL__N__63057bfa_4_k_cu_7bf03bdd18dropout_fwd_kernelILi256EEEvPKfPfPiiiffmm_param_0];
	ld.param.u64 	%rd8, [_ZN36_GLOBAL__N__63057bfa_4_k_cu_7bf03bdd18dropout_fwd_kernelILi256EEEvPKfPfPiiiffmm_param_1];
	ld.param.u64 	%rd9, [_ZN36_GLOBAL__N__63057bfa_4_k_cu_7bf03bdd18dropout_fwd_kernelILi256EEEvPKfPfPiiiffmm_param_2];
	ld.param.u32 	%r51, [_ZN36_GLOBAL__N__63057bfa_4_k_cu_7bf03bdd18dropout_fwd_kernelILi256EEEvPKfPfPiiiffmm_param_3];
	ld.param.u32 	%r50, [_ZN36_GLOBAL__N__63057bfa_4_k_cu_7bf03bdd18dropout_fwd_kernelILi256EEEvPKfPfPiiiffmm_param_4];
	ld.param.f32 	%f1, [_ZN36_GLOBAL__N__63057bfa_4_k_cu_7bf03bdd18dropout_fwd_kernelILi256EEEvPKfPfPiiiffmm_param_5];
	ld.param.f32 	%f2, [_ZN36_GLOBAL__N__63057bfa_4_k_cu_7bf03bdd18dropout_fwd_kernelILi256EEEvPKfPfPiiiffmm_param_6];
	ld.param.u64 	%rd10, [_ZN36_GLOBAL__N__63057bfa_4_k_cu_7bf03bdd18dropout_fwd_kernelILi256EEEvPKfPfPiiiffmm_param_7];
	ld.param.u64 	%rd11, [_ZN36_GLOBAL__N__63057bfa_4_k_cu_7bf03bdd18dropout_fwd_kernelILi256EEEvPKfPfPiiiffmm_param_8];
	cvta.to.global.u64 	%rd1, %rd9;
	cvta.to.global.u64 	%rd2, %rd8;
	cvta.to.global.u64 	%rd3, %rd7;
	mov.u32 	%r1, %ctaid.x;
	setp.ge.s32 	%p1, %r1, %r51;
	@%p1 bra 	$L__BB0_15;
	mul.lo.s32 	%r2, %r50, %r1;
	mov.u32 	%r83, %tid.x;
	setp.ge.s32 	%p2, %r83, %r50;
	@%p2 bra 	$L__BB0_15;
	setp.ne.s64 	%p3, %rd9, 0;
	@%p3 bra 	$L__BB0_9;
	not.b32 	%r69, %r83;
	add.s32 	%r4, %r50, %r69;
	and.b32  	%r70, %r4, 768;
	setp.eq.s32 	%p15, %r70, 768;
	@%p15 bra 	$L__BB0_6;
	shr.u32 	%r71, %r4, 8;
	add.s32 	%r72, %r71, 1;
	and.b32  	%r73, %r72, 3;
	add.s32 	%r82, %r83, %r2;
	neg.s32 	%r81, %r73;
	shl.b32 	%r74, %r72, 8;
	and.b32  	%r75, %r74, 768;
	add.s32 	%r83, %r83, %r75;
$L__BB0_5:
	.pragma "nounroll";
	setp.neu.f32 	%p16, %f2, 0f00000000;
	cvt.s64.s32 	%rd77, %r82;
	mul.wide.s32 	%rd78, %r82, 4;
	add.s64 	%rd79, %rd2, %rd78;
	add.s64 	%rd80, %rd3, %rd78;
	add.s64 	%rd81, %rd11, %rd77;
	xor.b64  	%rd82, %rd81, %rd10;
	add.s64 	%rd83, %rd82, -7046029254386353131;
	shr.u64 	%rd84, %rd83, 30;
	xor.b64  	%rd85, %rd84, %rd83;
	mul.lo.s64 	%rd86, %rd85, -4658895280553007687;
	shr.u64 	%rd87, %rd86, 27;
	xor.b64  	%rd88, %rd87, %rd86;
	mul.lo.s64 	%rd89, %rd88, -7723592293110705685;
	shr.u64 	%rd90, %rd89, 40;
	cvt.u32.u64 	%r76, %rd90;
	cvt.rn.f32.u32 	%f43, %r76;
	add.f32 	%f44, %f43, 0f3F000000;
	mul.f32 	%f45, %f44, 0f33800000;
	setp.ge.f32 	%p17, %f45, %f1;
	selp.f32 	%f46, 0f3F800000, 0f00000000, %p17;
	ld.global.nc.f32 	%f47, [%rd80];
	mul.f32 	%f48, %f47, %f46;
	mul.f32 	%f49, %f2, %f48;
	selp.f32 	%f50, %f49, %f48, %p16;
	st.global.f32 	[%rd79], %f50;
	add.s32 	%r82, %r82, 256;
	add.s32 	%r81, %r81, 1;
	setp.ne.s32 	%p18, %r81, 0;
	@%p18 bra 	$L__BB0_5;
$L__BB0_6:
	setp.lt.u32 	%p19, %r4, 768;
	@%p19 bra 	$L__BB0_15;
	add.s32 	%r84, %r83, %r2;
	add.s32 	%r87, %r84, 256;
	add.s32 	%r86, %r84, 512;
	add.s32 	%r85, %r84, 768;
	add.s64 	%rd4, %rd3, 2048;
	add.s64 	%rd5, %rd2, 2048;
$L__BB0_8:
	setp.neu.f32 	%p20, %f2, 0f00000000;
	cvt.s64.s32 	%rd91, %r87;
	add.s64 	%rd92, %rd11, %rd91;
	cvt.s64.s32 	%rd93, %r86;
	add.s64 	%rd94, %rd11, %rd93;
	cvt.s64.s32 	%rd95, %r85;
	add.s64 	%rd96, %rd11, %rd95;
	cvt.s64.s32 	%rd97, %r84;
	add.s64 	%rd98, %rd11, %rd97;
	mul.wide.s32 	%rd99, %r84, 4;
	add.s64 	%rd100, %rd4, %rd99;
	add.s64 	%rd101, %rd5, %rd99;
	xor.b64  	%rd102, %rd98, %rd10;
	add.s64 	%rd103, %rd102, -7046029254386353131;
	shr.u64 	%rd104, %rd103, 30;
	xor.b64  	%rd105, %rd104, %rd103;
	mul.lo.s64 	%rd106, %rd105, -4658895280553007687;
	shr.u64 	%rd107, %rd106, 27;
	xor.b64  	%rd108, %rd107, %rd106;
	mul.lo.s64 	%rd109, %rd108, -7723592293110705685;
	shr.u64 	%rd110, %rd109, 40;
	cvt.u32.u64 	%r77, %rd110;
	cvt.rn.f32.u32 	%f51, %r77;
	add.f32 	%f52, %f51, 0f3F000000;
	mul.f32 	%f53, %f52, 0f33800000;
	setp.ge.f32 	%p21, %f53, %f1;
	selp.f32 	%f54, 0f3F800000, 0f00000000, %p21;
	ld.global.nc.f32 	%f55, [%rd100+-2048];
	mul.f32 	%f56, %f55, %f54;
	mul.f32 	%f57, %f2, %f56;
	selp.f32 	%f58, %f57, %f56, %p20;
	st.global.f32 	[%rd101+-2048], %f58;
	xor.b64  	%rd111, %rd92, %rd10;
	add.s64 	%rd112, %rd111, -7046029254386353131;
	shr.u64 	%rd113, %rd112, 30;
	xor.b64  	%rd114, %rd113, %rd112;
	mul.lo.s64 	%rd115, %rd114, -4658895280553007687;
	shr.u64 	%rd116, %rd115, 27;
	xor.b64  	%rd117, %rd116, %rd115;
	mul.lo.s64 	%rd118, %rd117, -7723592293110705685;
	shr.u64 	%rd119, %rd118, 40;
	cvt.u32.u64 	%r78, %rd119;
	cvt.rn.f32.u32 	%f59, %r78;
	add.f32 	%f60, %f59, 0f3F000000;
	mul.f32 	%f61, %f60, 0f33800000;
	setp.ge.f32 	%p22, %f61, %f1;
	selp.f32 	%f62, 0f3F800000, 0f00000000, %p22;
	ld.global.nc.f32 	%f63, [%rd100+-1024];
	mul.f32 	%f64, %f63, %f62;
	mul.f32 	%f65, %f2, %f64;
	selp.f32 	%f66, %f65, %f64, %p20;
	st.global.f32 	[%rd101+-1024], %f66;
	xor.b64  	%rd120, %rd94, %rd10;
	add.s64 	%rd121, %rd120, -7046029254386353131;
	shr.u64 	%rd122, %rd121, 30;
	xor.b64  	%rd123, %rd122, %rd121;
	mul.lo.s64 	%rd124, %rd123, -4658895280553007687;
	shr.u64 	%rd125, %rd124, 27;
	xor.b64  	%rd126, %rd125, %rd124;
	mul.lo.s64 	%rd127, %rd126, -7723592293110705685;
	shr.u64 	%rd128, %rd127, 40;
	cvt.u32.u64 	%r79, %rd128;
	cvt.rn.f32.u32 	%f67, %r79;
	add.f32 	%f68, %f67, 0f3F000000;
	mul.f32 	%f69, %f68, 0f33800000;
	setp.ge.f32 	%p23, %f69, %f1;
	selp.f32 	%f70, 0f3F800000, 0f00000000, %p23;
	ld.global.nc.f32 	%f71, [%rd100];
	mul.f32 	%f72, %f71, %f70;
	mul.f32 	%f73, %f2, %f72;
	selp.f32 	%f74, %f73, %f72, %p20;
	st.global.f32 	[%rd101], %f74;
	xor.b64  	%rd129, %rd96, %rd10;
	add.s64 	%rd130, %rd129, -7046029254386353131;
	shr.u64 	%rd131, %rd130, 30;
	xor.b64  	%rd132, %rd131, %rd130;
	mul.lo.s64 	%rd133, %rd132, -4658895280553007687;
	shr.u64 	%rd134, %rd133, 27;
	xor.b64  	%rd135, %rd134, %rd133;
	mul.lo.s64 	%rd136, %rd135, -7723592293110705685;
	shr.u64 	%rd137, %rd136, 40;
	cvt.u32.u64 	%r80, %rd137;
	cvt.rn.f32.u32 	%f75, %r80;
	add.f32 	%f76, %f75, 0f3F000000;
	mul.f32 	%f77, %f76, 0f33800000;
	setp.ge.f32 	%p24, %f77, %f1;
	selp.f32 	%f78, 0f3F800000, 0f00000000, %p24;
	ld.global.nc.f32 	%f79, [%rd100+1024];
	mul.f32 	%f80, %f79, %f78;
	mul.f32 	%f81, %f2, %f80;
	selp.f32 	%f82, %f81, %f80, %p20;
	st.global.f32 	[%rd101+1024], %f82;
	add.s32 	%r83, %r83, 1024;
	add.s32 	%r87, %r87, 1024;
	add.s32 	%r86, %r86, 1024;
	add.s32 	%r85, %r85, 1024;
	add.s32 	%r84, %r84, 1024;
	setp.lt.s32 	%p25, %r83, %r50;
	@%p25 bra 	$L__BB0_8;
	bra.uni 	$L__BB0_15;
$L__BB0_9:
	not.b32 	%r52, %r83;
	add.s32 	%r27, %r50, %r52;
	and.b32  	%r53, %r27, 768;
	setp.eq.s32 	%p4, %r53, 768;
	@%p4 bra 	$L__BB0_12;
	shr.u32 	%r54, %r27, 8;
	add.s32 	%r55, %r54, 1;
	and.b32  	%r56, %r55, 3;
	add.s32 	%r90, %r83, %r2;
	neg.s32 	%r89, %r56;
	shl.b32 	%r57, %r55, 8;
	and.b32  	%r58, %r57, 768;
	add.s32 	%r83, %r83, %r58;
$L__BB0_11:
	.pragma "nounroll";
	setp.neu.f32 	%p5, %f2, 0f00000000;
	cvt.s64.s32 	%rd12, %r90;
	mul.wide.s32 	%rd13, %r90, 4;
	add.s64 	%rd14, %rd1, %rd13;
	add.s64 	%rd15, %rd2, %rd13;
	add.s64 	%rd16, %rd3, %rd13;
	add.s64 	%rd17, %rd11, %rd12;
	xor.b64  	%rd18, %rd17, %rd10;
	add.s64 	%rd19, %rd18, -7046029254386353131;
	shr.u64 	%rd20, %rd19, 30;
	xor.b64  	%rd21, %rd20, %rd19;
	mul.lo.s64 	%rd22, %rd21, -4658895280553007687;
	shr.u64 	%rd23, %rd22, 27;
	xor.b64  	%rd24, %rd23, %rd22;
	mul.lo.s64 	%rd25, %rd24, -7723592293110705685;
	shr.u64 	%rd26, %rd25, 40;
	cvt.u32.u64 	%r59, %rd26;
	cvt.rn.f32.u32 	%f3, %r59;
	add.f32 	%f4, %f3, 0f3F000000;
	mul.f32 	%f5, %f4, 0f33800000;
	setp.ge.f32 	%p6, %f5, %f1;
	selp.f32 	%f6, 0f3F800000, 0f00000000, %p6;
	ld.global.nc.f32 	%f7, [%rd16];
	mul.f32 	%f8, %f7, %f6;
	mul.f32 	%f9, %f2, %f8;
	selp.f32 	%f10, %f9, %f8, %p5;
	st.global.f32 	[%rd15], %f10;
	selp.u32 	%r60, 1, 0, %p6;
	st.global.u32 	[%rd14], %r60;
	add.s32 	%r90, %r90, 256;
	add.s32 	%r89, %r89, 1;
	setp.ne.s32 	%p7, %r89, 0;
	@%p7 bra 	$L__BB0_11;
$L__BB0_12:
	setp.lt.u32 	%p8, %r27, 768;
	@%p8 bra 	$L__BB0_15;
	add.s32 	%r92, %r83, %r2;
	add.s32 	%r95, %r92, 256;
	add.s32 	%r94, %r92, 512;
	add.s32 	%r93, %r92, 768;
	add.s64 	%rd6, %rd1, 2048;
$L__BB0_14:
	ld.param.u64 	%rd139, [_ZN36_GLOBAL__N__63057bfa_4_k_cu_7bf03bdd18dropout_fwd_kernelILi256EEEvPKfPfPiiiffmm_param_1];
	ld.param.u64 	%rd138, [_ZN36_GLOBAL__N__63057bfa_4_k_cu_7bf03bdd18dropout_fwd_kernelILi256EEEvPKfPfPiiiffmm_param_0];
	setp.neu.f32 	%p9, %f2, 0f00000000;
	cvt.s64.s32 	%rd27, %r95;
	add.s64 	%rd28, %rd11, %rd27;
	cvt.s64.s32 	%rd29, %r94;
	add.s64 	%rd30, %rd11, %rd29;
	cvt.s64.s32 	%rd31, %r93;
	add.s64 	%rd32, %rd11, %rd31;
	cvt.s64.s32 	%rd33, %r92;
	add.s64 	%rd34, %rd11, %rd33;
	mul.wide.s32 	%rd35, %r92, 4;
	cvta.to.global.u64 	%rd36, %rd138;
	add.s64 	%rd37, %rd36, %rd35;
	cvta.to.global.u64 	%rd38, %rd139;
	add.s64 	%rd39, %rd38, %rd35;
	add.s64 	%rd40, %rd6, %rd35;
	xor.b64  	%rd41, %rd34, %rd10;
	add.s64 	%rd42, %rd41, -7046029254386353131;
	shr.u64 	%rd43, %rd42, 30;
	xor.b64  	%rd44, %rd43, %rd42;
	mul.lo.s64 	%rd45, %rd44, -4658895280553007687;
	shr.u64 	%rd46, %rd45, 27;
	xor.b64  	%rd47, %rd46, %rd45;
	mul.lo.s64 	%rd48, %rd47, -7723592293110705685;
	shr.u64 	%rd49, %rd48, 40;
	cvt.u32.u64 	%r61, %rd49;
	cvt.rn.f32.u32 	%f11, %r61;
	add.f32 	%f12, %f11, 0f3F000000;
	mul.f32 	%f13, %f12, 0f33800000;
	setp.ge.f32 	%p10, %f13, %f1;
	selp.f32 	%f14, 0f3F800000, 0f00000000, %p10;
	ld.global.nc.f32 	%f15, [%rd37];
	mul.f32 	%f16, %f15, %f14;
	mul.f32 	%f17, %f2, %f16;
	selp.f32 	%f18, %f17, %f16, %p9;
	st.global.f32 	[%rd39], %f18;
	selp.u32 	%r62, 1, 0, %p10;
	st.global.u32 	[%rd40+-2048], %r62;
	xor.b64  	%rd50, %rd28, %rd10;
	add.s64 	%rd51, %rd50, -7046029254386353131;
	shr.u64 	%rd52, %rd51, 30;
	xor.b64  	%rd53, %rd52, %rd51;
	mul.lo.s64 	%rd54, %rd53, -4658895280553007687;
	shr.u64 	%rd55, %rd54, 27;
	xor.b64  	%rd56, %rd55, %rd54;
	mul.lo.s64 	%rd57, %rd56, -7723592293110705685;
	shr.u64 	%rd58, %rd57, 40;
	cvt.u32.u64 	%r63, %rd58;
	cvt.rn.f32.u32 	%f19, %r63;
	add.f32 	%f20, %f19, 0f3F000000;
	mul.f32 	%f21, %f20, 0f33800000;
	setp.ge.f32 	%p11, %f21, %f1;
	selp.f32 	%f22, 0f3F800000, 0f00000000, %p11;
	ld.global.nc.f32 	%f23, [%rd37+1024];
	mul.f32 	%f24, %f23, %f22;
	mul.f32 	%f25, %f2, %f24;
	selp.f32 	%f26, %f25, %f24, %p9;
	st.global.f32 	[%rd39+1024], %f26;
	selp.u32 	%r64, 1, 0, %p11;
	st.global.u32 	[%rd40+-1024], %r64;
	xor.b64  	%rd59, %rd30, %rd10;
	add.s64 	%rd60, %rd59, -7046029254386353131;
	shr.u64 	%rd61, %rd60, 30;
	xor.b64  	%rd62, %rd61, %rd60;
	mul.lo.s64 	%rd63, %rd62, -4658895280553007687;
	shr.u64 	%rd64, %rd63, 27;
	xor.b64  	%rd65, %rd64, %rd63;
	mul.lo.s64 	%rd66, %rd65, -7723592293110705685;
	shr.u64 	%rd67, %rd66, 40;
	cvt.u32.u64 	%r65, %rd67;
	cvt.rn.f32.u32 	%f27, %r65;
	add.f32 	%f28, %f27, 0f3F000000;
	mul.f32 	%f29, %f28, 0f33800000;
	setp.ge.f32 	%p12, %f29, %f1;
	selp.f32 	%f30, 0f3F800000, 0f00000000, %p12;
	ld.global.nc.f32 	%f31, [%rd37+2048];
	mul.f32 	%f32, %f31, %f30;
	mul.f32 	%f33, %f2, %f32;
	selp.f32 	%f34, %f33, %f32, %p9;
	st.global.f32 	[%rd39+2048], %f34;
	selp.u32 	%r66, 1, 0, %p12;
	st.global.u32 	[%rd40], %r66;
	xor.b64  	%rd68, %rd32, %rd10;
	add.s64 	%rd69, %rd68, -7046029254386353131;
	shr.u64 	%rd70, %rd69, 30;
	xor.b64  	%rd71, %rd70, %rd69;
	mul.lo.s64 	%rd72, %rd71, -4658895280553007687;
	shr.u64 	%rd73, %rd72, 27;
	xor.b64  	%rd74, %rd73, %rd72;
	mul.lo.s64 	%rd75, %rd74, -7723592293110705685;
	shr.u64 	%rd76, %rd75, 40;
	cvt.u32.u64 	%r67, %rd76;
	cvt.rn.f32.u32 	%f35, %r67;
	add.f32 	%f36, %f35, 0f3F000000;
	mul.f32 	%f37, %f36, 0f33800000;
	setp.ge.f32 	%p13, %f37, %f1;
	selp.f32 	%f38, 0f3F800000, 0f00000000, %p13;
	ld.global.nc.f32 	%f39, [%rd37+3072];
	mul.f32 	%f40, %f39, %f38;
	mul.f32 	%f41, %f2, %f40;
	selp.f32 	%f42, %f41, %f40, %p9;
	st.global.f32 	[%rd39+3072], %f42;
	selp.u32 	%r68, 1, 0, %p13;
	st.global.u32 	[%rd40+1024], %r68;
	add.s32 	%r83, %r83, 1024;
	add.s32 	%r95, %r95, 1024;
	add.s32 	%r94, %r94, 1024;
	add.s32 	%r93, %r93, 1024;
	add.s32 	%r92, %r92, 1024;
	setp.lt.s32 	%p14, %r83, %r50;
	@%p14 bra 	$L__BB0_14;
$L__BB0_15:
	ret;

}
.entry _ZN36_GLOBAL__N__63057bfa_4_k_cu_7bf03bdd18dropout_bwd_kernelILi256EEEvPKfPKiPfiif(
	.param .u64 .ptr .align 1 _ZN36_GLOBAL__N__63057bfa_4_k_cu_7bf03bdd18dropout_bwd_kernelILi256EEEvPKfPKiPfiif_param_0,
	.param .u64 .ptr .align 1 _ZN36_GLOBAL__N__63057bfa_4_k_cu_7bf03bdd18dropout_bwd_kernelILi256EEEvPKfPKiPfiif_param_1,
	.param .u64 .ptr .align 1 _ZN36_GLOBAL__N__63057bfa_4_k_cu_7bf03bdd18dropout_bwd_kernelILi256EEEvPKfPKiPfiif_param_2,
	.param .u32 _ZN36_GLOBAL__N__63057bfa_4_k_cu_7bf03bdd18dropout_bwd_kernelILi256EEEvPKfPKiPfiif_param_3,
	.param .u32 _ZN36_GLOBAL__N__63057bfa_4_k_cu_7bf03bdd18dropout_bwd_kernelILi256EEEvPKfPKiPfiif_param_4,
	.param .f32 _ZN36_GLOBAL__N__63057bfa_4_k_cu_7bf03bdd18dropout_bwd_kernelILi256EEEvPKfPKiPfiif_param_5
)
{
	.reg .pred 	%p<7>;
	.reg .b32 	%r<37>;
	.reg .b32 	%f<22>;
	.reg .b64 	%rd<18>;

	ld.param.u64 	%rd7, [_ZN36_GLOBAL__N__63057bfa_4_k_cu_7bf03bdd18dropout_bwd_kernelILi256EEEvPKfPKiPfiif_param_0];
	ld.param.u64 	%rd8, [_ZN36_GLOBAL__N__63057bfa_4_k_cu_7bf03bdd18dropout_bwd_kernelILi256EEEvPKfPKiPfiif_param_1];
	ld.param.u64 	%rd9, [_ZN36_GLOBAL__N__63057bfa_4_k_cu_7bf03bdd18dropout_bwd_kernelILi256EEEvPKfPKiPfiif_param_2];
	ld.param.u32 	%r19, [_ZN36_GLOBAL__N__63057bfa_4_k_cu_7bf03bdd18dropout_bwd_kernelILi256EEEvPKfPKiPfiif_param_3];
	ld.param.u32 	%r18, [_ZN36_GLOBAL__N__63057bfa_4_k_cu_7bf03bdd18dropout_bwd_kernelILi256EEEvPKfPKiPfiif_param_4];
	ld.param.f32 	%f1, [_ZN36_GLOBAL__N__63057bfa_4_k_cu_7bf03bdd18dropout_bwd_kernelILi256EEEvPKfPKiPfiif_param_5];
	cvta.to.global.u64 	%rd1, %rd9;
	cvta.to.global.u64 	%rd2, %rd7;
	cvta.to.global.u64 	%rd3, %rd8;
	mov.u32 	%r1, %ctaid.x;
	setp.ge.s32 	%p1, %r1, %r19;
	@%p1 bra 	$L__BB1_8;
	mul.lo.s32 	%r2, %r18, %r1;
	mov.u32 	%r36, %tid.x;
	setp.ge.s32 	%p2, %r36, %r18;
	@%p2 bra 	$L__BB1_8;
	not.b32 	%r20, %r36;
	add.s32 	%r4, %r18, %r20;
	and.b32  	%r21, %r4, 768;
	setp.eq.s32 	%p3, %r21, 768;
	@%p3 bra 	$L__BB1_5;
	shr.u32 	%r22, %r4, 8;
	add.s32 	%r23, %r22, 1;
	and.b32  	%r24, %r23, 3;
	add.s32 	%r33, %r36, %r2;
	neg.s32 	%r32, %r24;
	shl.b32 	%r25, %r23, 8;
	and.b32  	%r26, %r25, 768;
	add.s32 	%r36, %r36, %r26;
$L__BB1_4:
	.pragma "nounroll";
	mul.wide.s32 	%rd10, %r33, 4;
	add.s64 	%rd11, %rd1, %rd10;
	add.s64 	%rd12, %rd2, %rd10;
	add.s64 	%rd13, %rd3, %rd10;
	ld.global.nc.u32 	%r27, [%rd13];
	cvt.rn.f32.s32 	%f2, %r27;
	ld.global.nc.f32 	%f3, [%rd12];
	mul.f32 	%f4, %f3, %f2;
	mul.f32 	%f5, %f1, %f4;
	st.global.f32 	[%rd11], %f5;
	add.s32 	%r33, %r33, 256;
	add.s32 	%r32, %r32, 1;
	setp.ne.s32 	%p4, %r32, 0;
	@%p4 bra 	$L__BB1_4;
$L__BB1_5:
	setp.lt.u32 	%p5, %r4, 768;
	@%p5 bra 	$L__BB1_8;
	add.s64 	%rd4, %rd3, 2048;
	add.s32 	%r35, %r36, %r2;
	add.s64 	%rd5, %rd2, 2048;
	add.s64 	%rd6, %rd1, 2048;
$L__BB1_7:
	mul.wide.s32 	%rd14, %r35, 4;
	add.s64 	%rd15, %rd4, %rd14;
	add.s64 	%rd16, %rd5, %rd14;
	add.s64 	%rd17, %rd6, %rd14;
	ld.global.nc.u32 	%r28, [%rd15+-2048];
	cvt.rn.f32.s32 	%f6, %r28;
	ld.global.nc.f32 	%f7, [%rd16+-2048];
	mul.f32 	%f8, %f7, %f6;
	mul.f32 	%f9, %f1, %f8;
	st.global.f32 	[%rd17+-2048], %f9;
	ld.global.nc.u32 	%r29, [%rd15+-1024];
	cvt.rn.f32.s32 	%f10, %r29;
	ld.global.nc.f32 	%f11, [%rd16+-1024];
	mul.f32 	%f12, %f11, %f10;
	mul.f32 	%f13, %f1, %f12;
	st.global.f32 	[%rd17+-1024], %f13;
	ld.global.nc.u32 	%r30, [%rd15];
	cvt.rn.f32.s32 	%f14, %r30;
	ld.global.nc.f32 	%f15, [%rd16];
	mul.f32 	%f16, %f15, %f14;
	mul.f32 	%f17, %f1, %f16;
	st.global.f32 	[%rd17], %f17;
	ld.global.nc.u32 	%r31, [%rd15+1024];
	cvt.rn.f32.s32 	%f18, %r31;
	ld.global.nc.f32 	%f19, [%rd16+1024];
	mul.f32 	%f20, %f19, %f18;
	mul.f32 	%f21, %f1, %f20;
	st.global.f32 	[%rd17+1024], %f21;
	add.s32 	%r36, %r36, 1024;
	add.s32 	%r35, %r35, 1024;
	setp.lt.s32 	%p6, %r36, %r18;
	@%p6 bra 	$L__BB1_7;
$L__BB1_8:
	ret;

}


// ===== COMPILED SASS (sm_100) =====

	.target	sm_100

	.elftype	@"ET_EXEC"


//--------------------- .note.nv.tkinfo           --------------------------
	.section	.note.nv.tkinfo,"",@"SHT_NOTE"
	.sectionflags	@"SHF_NOTE_NV_TKINFO"
	.tkinfo
        /*0018*/ 	.word	0x00000002
        /*0030*/ 	.string	""
        /*0030*/ 	.string	"ptxas"
        /*0030*/ 	.string	"Cuda compilation tools, release 13.0, V13.0.88"
        /*0030*/ 	.string	"Build cuda_13.0.r13.0/compiler.36424714_0"
        /*0030*/ 	.string	"-arch sm_100 -m 64 "



//--------------------- .note.nv.cuinfo           --------------------------
	.section	.note.nv.cuinfo,"",@"SHT_NOTE"
	.sectionflags	@"SHF_NOTE_NV_CUINFO"
        /*0018*/ 	.short	0x0002
        /*001a*/ 	.short	0x0064
        /*001c*/ 	.short	0x0082
	.zero		2


//--------------------- .nv.info                  --------------------------
	.section	.nv.info,"",@"SHT_CUDA_INFO"
	.align	4


	//----- nvinfo : EIATTR_REGCOUNT
	.align		4
        /*0000*/ 	.byte	0x04, 0x2f
        /*0002*/ 	.short	(.L_1 - .L_0)
	.align		4
.L_0:
        /*0004*/ 	.word	index@(_ZN36_GLOBAL__N__63057bfa_4_k_cu_7bf03bdd18dropout_fwd_kernelILi256EEEvPKfPfPiiiffmm)
        /*0008*/ 	.word	0x0000001c


	//----- nvinfo : EIATTR_FRAME_SIZE
	.align		4
.L_1:
        /*000c*/ 	.byte	0x04, 0x11
        /*000e*/ 	.short	(.L_3 - .L_2)
	.align		4
.L_2:
        /*0010*/ 	.word	index@(_ZN36_GLOBAL__N__63057bfa_4_k_cu_7bf03bdd18dropout_fwd_kernelILi256EEEvPKfPfPiiiffmm)
        /*0014*/ 	.word	0x00000000


	//----- nvinfo : EIATTR_REGCOUNT
	.align		4
.L_3:
        /*0018*/ 	.byte	0x04, 0x2f
        /*001a*/ 	.short	(.L_5 - .L_4)
	.align		4
.L_4:
        /*001c*/ 	.word	index@(_ZN36_GLOBAL__N__63057bfa_4_k_cu_7bf03bdd18dropout_bwd_kernelILi256EEEvPKfPKiPfiif)
        /*0020*/ 	.word	0x00000016


	//----- nvinfo : EIATTR_FRAME_SIZE
	.align		4
.L_5:
        /*0024*/ 	.byte	0x04, 0x11
        /*0026*/ 	.short	(.L_7 - .L_6)
	.align		4
.L_6:
        /*0028*/ 	.word	index@(_ZN36_GLOBAL__N__63057bfa_4_k_cu_7bf03bdd18dropout_bwd_kernelILi256EEEvPKfPKiPfiif)
        /*002c*/ 	.word	0x00000000


	//----- nvinfo : EIATTR_MIN_STACK_SIZE
	.align		4
.L_7:
        /*0030*/ 	.byte	0x04, 0x12
        /*0032*/ 	.short	(.L_9 - .L_8)
	.align		4
.L_8:
        /*0034*/ 	.word	index@(_ZN36_GLOBAL__N__63057bfa_4_k_cu_7bf03bdd18dropout_bwd_kernelILi256EEEvPKfPKiPfiif)
        /*0038*/ 	.word	0x00000000


	//----- nvinfo : EIATTR_MIN_STACK_SIZE
	.align		4
.L_9:
        /*003c*/ 	.byte	0x04, 0x12
        /*003e*/ 	.short	(.L_11 - .L_10)
	.align		4
.L_10:
        /*0040*/ 	.word	index@(_ZN36_GLOBAL__N__63057bfa_4_k_cu_7bf03bdd18dropout_fwd_kernelILi256EEEvPKfPfPiiiffmm)
        /*0044*/ 	.word	0x00000000
.L_11:


//--------------------- .nv.compat                --------------------------
	.section	.nv.compat,"",@"SHT_CUDA_COMPAT_INFO"
	.align	4
        /*0000*/ 	.byte	0x02, 0x09, 0x00, 0x00, 0x02, 0x02, 0x01, 0x00, 0x02, 0x05, 0x05, 0x00, 0x03, 0x07, 0x01, 0x01
        /*0010*/ 	.byte	0x02, 0x03, 0x00, 0x00, 0x02, 0x06, 0x01, 0x00, 0x04, 0x0b, 0x08, 0x00, 0x09, 0x00, 0x00, 0x00
        /*0020*/ 	.byte	0x00, 0x00, 0x00, 0x00


//--------------------- .nv.info._ZN36_GLOBAL__N__63057bfa_4_k_cu_7bf03bdd18dropout_bwd_kernelILi256EEEvPKfPKiPfiif --------------------------
	.section	.nv.info._ZN36_GLOBAL__N__63057bfa_4_k_cu_7bf03bdd18dropout_bwd_kernelILi256EEEvPKfPKiPfiif,"",@"SHT_CUDA_INFO"
	.sectionflags	@""
	.align	4


	//----- nvinfo : EIATTR_CUDA_API_VERSION
	.align		4
        /*0000*/ 	.byte	0x04, 0x37
        /*0002*/ 	.short	(.L_13 - .L_12)
.L_12:
        /*0004*/ 	.word	0x00000082


	//----- nvinfo : EIATTR_KPARAM_INFO
	.align		4
.L_13:
        /*0008*/ 	.byte	0x04, 0x17
        /*000a*/ 	.short	(.L_15 - .L_14)
.L_14:
        /*000c*/ 	.word	0x00000000
        /*0010*/ 	.short	0x0005
        /*0012*/ 	.short	0x0020
        /*0014*/ 	.byte	0x00, 0xf0, 0x11, 0x00


	//----- nvinfo : EIATTR_KPARAM_INFO
	.align		4
.L_15:
        /*0018*/ 	.byte	0x04, 0x17
        /*001a*/ 	.short	(.L_17 - .L_16)
.L_16:
        /*001c*/ 	.word	0x00000000
        /*0020*/ 	.short	0x0004
        /*0022*/ 	.short	0x001c
        /*0024*/ 	.byte	0x00, 0xf0, 0x11, 0x00


	//----- nvinfo : EIATTR_KPARAM_INFO
	.align		4
.L_17:
        /*0028*/ 	.byte	0x04, 0x17
        /*002a*/ 	.short	(.L_19 - .L_18)
.L_18:
        /*002c*/ 	.word	0x00000000
        /*0030*/ 	.short	0x0003
        /*0032*/ 	.short	0x0018
        /*0034*/ 	.byte	0x00, 0xf0, 0x11, 0x00


	//----- nvinfo : EIATTR_KPARAM_INFO
	.align		4
.L_19:
        /*0038*/ 	.byte	0x04, 0x17
        /*003a*/ 	.short	(.L_21 - .L_20)
.L_20:
        /*003c*/ 	.word	0x00000000
        /*0040*/ 	.short	0x0002
        /*0042*/ 	.short	0x0010
        /*0044*/ 	.byte	0x00, 0xf5, 0x21, 0x00


	//----- nvinfo : EIATTR_KPARAM_INFO
	.align		4
.L_21:
        /*0048*/ 	.byte	0x04, 0x17
        /*004a*/ 	.short	(.L_23 - .L_22)
.L_22:
        /*004c*/ 	.word	0x00000000
        /*0050*/ 	.short	0x0001
        /*0052*/ 	.short	0x0008
        /*0054*/ 	.byte	0x00, 0xf5, 0x21, 0x00


	//----- nvinfo : EIATTR_KPARAM_INFO
	.align		4
.L_23:
        /*0058*/ 	.byte	0x04, 0x17
        /*005a*/ 	.short	(.L_25 - .L_24)
.L_24:
        /*005c*/ 	.word	0x00000000
        /*0060*/ 	.short	0x0000
        /*0062*/ 	.short	0x0000
        /*0064*/ 	.byte	0x00, 0xf5, 0x21, 0x00


	//----- nvinfo : EIATTR_SPARSE_MMA_MASK
	.align		4
.L_25:
        /*0068*/ 	.byte	0x03, 0x50
        /*006a*/ 	.short	0x0000


	//----- nvinfo : EIATTR_MAXREG_COUNT
	.align		4
        /*006c*/ 	.byte	0x03, 0x1b
        /*006e*/ 	.short	0x00ff


	//----- nvinfo : EIATTR_MERCURY_ISA_VERSION
	.align		4
        /*0070*/ 	.byte	0x03, 0x5f
        /*0072*/ 	.short	0x0101


	//----- nvinfo : EIATTR_VRC_CTA_INIT_COUNT
	.align		4
        /*0074*/ 	.byte	0x02, 0x4a
	.zero		1
	.zero		1


	//----- nvinfo : EIATTR_EXIT_INSTR_OFFSETS
	.align		4
        /*0078*/ 	.byte	0x04, 0x1c
        /*007a*/ 	.short	(.L_27 - .L_26)


	//   ....[0]....
.L_26:
        /*007c*/ 	.word	0x00000040


	//   ....[1]....
        /*0080*/ 	.word	0x00000080


	//   ....[2]....
        /*0084*/ 	.word	0x000002a0


	//   ....[3]....
        /*0088*/ 	.word	0x000005a0


	//----- nvinfo : EIATTR_CRS_STACK_SIZE
	.align		4
.L_27:
        /*008c*/ 	.byte	0x04, 0x1e
        /*008e*/ 	.short	(.L_29 - .L_28)
.L_28:
        /*0090*/ 	.word	0x00000000


	//----- nvinfo : EIATTR_CBANK_PARAM_SIZE
	.align		4
.L_29:
        /*0094*/ 	.byte	0x03, 0x19
        /*0096*/ 	.short	0x0024


	//----- nvinfo : EIATTR_PARAM_CBANK
	.align		4
        /*0098*/ 	.byte	0x04, 0x0a
        /*009a*/ 	.short	(.L_31 - .L_30)
	.align		4
.L_30:
        /*009c*/ 	.word	index@(.nv.constant0._ZN36_GLOBAL__N__63057bfa_4_k_cu_7bf03bdd18dropout_bwd_kernelILi256EEEvPKfPKiPfiif)
        /*00a0*/ 	.short	0x0380
        /*00a2*/ 	.short	0x0024


	//----- nvinfo : EIATTR_SW_WAR
	.align		4
.L_31:
        /*00a4*/ 	.byte	0x04, 0x36
        /*00a6*/ 	.short	(.L_33 - .L_32)
.L_32:
        /*00a8*/ 	.word	0x00000008
.L_33:


//--------------------- .nv.info._ZN36_GLOBAL__N__63057bfa_4_k_cu_7bf03bdd18dropout_fwd_kernelILi256EEEvPKfPfPiiiffmm --------------------------
	.section	.nv.info._ZN36_GLOBAL__N__63057bfa_4_k_cu_7bf03bdd18dropout_fwd_kernelILi256EEEvPKfPfPiiiffmm,"",@"SHT_CUDA_INFO"
	.sectionflags	@""
	.align	4


	//----- nvinfo : EIATTR_CUDA_API_VERSION
	.align		4
        /*0000*/ 	.byte	0x04, 0x37
        /*0002*/ 	.short	(.L_35 - .L_34)
.L_34:
        /*0004*/ 	.word	0x00000082


	//----- nvinfo : EIATTR_KPARAM_INFO
	.align		4
.L_35:
        /*0008*/ 	.byte	0x04, 0x17
        /*000a*/ 	.short	(.L_37 - .L_36)
.L_36:
        /*000c*/ 	.word	0x00000000
        /*0010*/ 	.short	0x0008
        /*0012*/ 	.short	0x0030
        /*0014*/ 	.byte	0x00, 0xf0, 0x21, 0x00


	//----- nvinfo : EIATTR_KPARAM_INFO
	.align		4
.L_37:
        /*0018*/ 	.byte	0x04, 0x17
        /*001a*/ 	.short	(.L_39 - .L_38)
.L_38:
        /*001c*/ 	.word	0x00000000
        /*0020*/ 	.short	0x0007
        /*0022*/ 	.short	0x0028
        /*0024*/ 	.byte	0x00, 0xf0, 0x21, 0x00


	//----- nvinfo : EIATTR_KPARAM_INFO
	.align		4
.L_39:
        /*0028*/ 	.byte	0x04, 0x17
        /*002a*/ 	.short	(.L_41 - .L_40)
.L_40:
        /*002c*/ 	.word	0x00000000
        /*0030*/ 	.short	0x0006
        /*0032*/ 	.short	0x0024
        /*0034*/ 	.byte	0x00, 0xf0, 0x11, 0x00


	//----- nvinfo : EIATTR_KPARAM_INFO
	.align		4
.L_41:
        /*0038*/ 	.byte	0x04, 0x17
        /*003a*/ 	.short	(.L_43 - .L_42)
.L_42:
        /*003c*/ 	.word	0x00000000
        /*0040*/ 	.short	0x0005
        /*0042*/ 	.short	0x0020
        /*0044*/ 	.byte	0x00, 0xf0, 0x11, 0x00


	//----- nvinfo : EIATTR_KPARAM_INFO
	.align		4
.L_43:
        /*0048*/ 	.byte	0x04, 0x17
        /*004a*/ 	.short	(.L_45 - .L_44)
.L_44:
        /*004c*/ 	.word	0x00000000
        /*0050*/ 	.short	0x0004
        /*0052*/ 	.short	0x001c
        /*0054*/ 	.byte	0x00, 0xf0, 0x11, 0x00


	//----- nvinfo : EIATTR_KPARAM_INFO
	.align		4
.L_45:
        /*0058*/ 	.byte	0x04, 0x17
        /*005a*/ 	.short	(.L_47 - .L_46)
.L_46:
        /*005c*/ 	.word	0x00000000
        /*0060*/ 	.short	0x0003
        /*0062*/ 	.short	0x0018
        /*0064*/ 	.byte	0x00, 0xf0, 0x11, 0x00


	//----- nvinfo : EIATTR_KPARAM_INFO
	.align		4
.L_47:
        /*0068*/ 	.byte	0x04, 0x17
        /*006a*/ 	.short	(.L_49 - .L_48)
.L_48:
        /*006c*/ 	.word	0x00000000
        /*0070*/ 	.short	0x0002
        /*0072*/ 	.short	0x0010
        /*0074*/ 	.byte	0x00, 0xf5, 0x21, 0x00


	//----- nvinfo : EIATTR_KPARAM_INFO
	.align		4
.L_49:
        /*0078*/ 	.byte	0x04, 0x17
        /*007a*/ 	.short	(.L_51 - .L_50)
.L_50:
        /*007c*/ 	.word	0x00000000
        /*0080*/ 	.short	0x0001
        /*0082*/ 	.short	0x0008
        /*0084*/ 	.byte	0x00, 0xf5, 0x21, 0x00


	//----- nvinfo : EIATTR_KPARAM_INFO
	.align		4
.L_51:
        /*0088*/ 	.byte	0x04, 0x17
        /*008a*/ 	.short	(.L_53 - .L_52)
.L_52:
        /*008c*/ 	.word	0x00000000
        /*0090*/ 	.short	0x0000
        /*0092*/ 	.short	0x0000
        /*0094*/ 	.byte	0x00, 0xf5, 0x21, 0x00


	//----- nvinfo : EIATTR_SPARSE_MMA_MASK
	.align		4
.L_53:
        /*0098*/ 	.byte	0x03, 0x50
        /*009a*/ 	.short	0x0000


	//----- nvinfo : EIATTR_MAXREG_COUNT
	.align		4
        /*009c*/ 	.byte	0x03, 0x1b
        /*009e*/ 	.short	0x00ff


	//----- nvinfo : EIATTR_MERCURY_ISA_VERSION
	.align		4
        /*00a0*/ 	.byte	0x03, 0x5f
        /*00a2*/ 	.short	0x0101


	//----- nvinfo : EIATTR_VRC_CTA_INIT_COUNT
	.align		4
        /*00a4*/ 	.byte	0x02, 0x4a
	.zero		1
	.zero		1


	//----- nvinfo : EIATTR_EXIT_INSTR_OFFSETS
	.align		4
        /*00a8*/ 	.byte	0x04, 0x1c
        /*00aa*/ 	.short	(.L_55 - .L_54)


	//   ....[0]....
.L_54:
        /*00ac*/ 	.word	0x00000040


	//   ....[1]....
        /*00b0*/ 	.word	0x00000080


	//   ....[2]....
        /*00b4*/ 	.word	0x00000490


	//   ....[3]....
        /*00b8*/ 	.word	0x00000e10


	//   ....[4]....
        /*00bc*/ 	.word	0x00001220


	//   ....[5]....
        /*00c0*/ 	.word	0x00001c20


	//----- nvinfo : EIATTR_CRS_STACK_SIZE
	.align		4
.L_55:
        /*00c4*/ 	.byte	0x04, 0x1e
        /*00c6*/ 	.short	(.L_57 - .L_56)
.L_56:
        /*00c8*/ 	.word	0x00000000


	//----- nvinfo : EIATTR_CBANK_PARAM_SIZE
	.align		4
.L_57:
        /*00cc*/ 	.byte	0x03, 0x19
        /*00ce*/ 	.short	0x0038


	//----- nvinfo : EIATTR_PARAM_CBANK
	.align		4
        /*00d0*/ 	.byte	0x04, 0x0a
        /*00d2*/ 	.short	(.L_59 - .L_58)
	.align		4
.L_58:
        /*00d4*/ 	.word	index@(.nv.constant0._ZN36_GLOBAL__N__63057bfa_4_k_cu_7bf03bdd18dropout_fwd_kernelILi256EEEvPKfPfPiiiffmm)
        /*00d8*/ 	.short	0x0380
        /*00da*/ 	.short	0x0038


	//----- nvinfo : EIATTR_SW_WAR
	.align		4
.L_59:
        /*00dc*/ 	.byte	0x04, 0x36
        /*00de*/ 	.short	(.L_61 - .L_60)
.L_60:
        /*00e0*/ 	.word	0x00000008
.L_61:


//--------------------- .nv.callgraph             --------------------------
	.section	.nv.callgraph,"",@"SHT_CUDA_CALLGRAPH"
	.align	4
	.sectionentsize	8
	.align		4
        /*0000*/ 	.word	0x00000000
	.align		4
        /*0004*/ 	.word	0xffffffff
	.align		4
        /*0008*/ 	.word	0x00000000
	.align		4
        /*000c*/ 	.word	0xfffffffe
	.align		4
        /*0010*/ 	.word	0x00000000
	.align		4
        /*0014*/ 	.word	0xfffffffd
	.align		4
        /*0018*/ 	.word	0x00000000
	.align		4
        /*001c*/ 	.word	0xfffffffc


//--------------------- .text._ZN36_GLOBAL__N__63057bfa_4_k_cu_7bf03bdd18dropout_bwd_kernelILi256EEEvPKfPKiPfiif --------------------------
	.section	.text._ZN36_GLOBAL__N__63057bfa_4_k_cu_7bf03bdd18dropout_bwd_kernelILi256EEEvPKfPKiPfiif,"ax",@progbits
	.align	128
.text._ZN36_GLOBAL__N__63057bfa_4_k_cu_7bf03bdd18dropout_bwd_kernelILi256EEEvPKfPKiPfiif:
        .type           _ZN36_GLOBAL__N__63057bfa_4_k_cu_7bf03bdd18dropout_bwd_kernelILi256EEEvPKfPKiPfiif,@function
        .size           _ZN36_GLOBAL__N__63057bfa_4_k_cu_7bf03bdd18dropout_bwd_kernelILi256EEEvPKfPKiPfiif,(.L_x_16 - _ZN36_GLOBAL__N__63057bfa_4_k_cu_7bf03bdd18dropout_bwd_kernelILi256EEEvPKfPKiPfiif)
        .other          _ZN36_GLOBAL__N__63057bfa_4_k_cu_7bf03bdd18dropout_bwd_kernelILi256EEEvPKfPKiPfiif,@"STO_CUDA_ENTRY STV_DEFAULT"
_ZN36_GLOBAL__N__63057bfa_4_k_cu_7bf03bdd18dropout_bwd_kernelILi256EEEvPKfPKiPfiif:
[----:B------:R-:W-:Y:S08]  /*0000*/  LDC R1, c[0x0][0x37c] ;  /* 0x0000df00ff017b82 */ /* 0x000ff00000000800 */
[----:B------:R-:W0:Y:S08]  /*0010*/  S2UR UR14, SR_CTAID.X ;  /* 0x00000000000e79c3 */ /* 0x000e300000002500 */
[----:B------:R-:W0:Y:S02]  /*0020*/  LDC R0, c[0x0][0x398] ;  /* 0x0000e600ff007b82 */ /* 0x000e240000000800 */
[----:B0-----:R-:W-:-:S13]  /*0030*/  ISETP.LE.AND P0, PT, R0, UR14, PT ;  /* 0x0000000e00007c0c */ /* 0x001fda000bf03270 */
[----:B------:R-:W-:Y:S05]  /*0040*/  @P0 EXIT ;  /* 0x000000000000094d */ /* 0x000fea0003800000 */
[----:B------:R-:W0:Y:S01]  /*0050*/  S2R R0, SR_TID.X ;  /* 0x0000000000007919 */ /* 0x000e220000002100 */
[----:B------:R-:W0:Y:S02]  /*0060*/  LDC R3, c[0x0][0x39c] ;  /* 0x0000e700ff037b82 */ /* 0x000e240000000800 */
[----:B0-----:R-:W-:-:S13]  /*0070*/  ISETP.GE.AND P0, PT, R0, R3, PT ;  /* 0x000000030000720c */ /* 0x001fda0003f06270 */
[----:B------:R-:W-:Y:S05]  /*0080*/  @P0 EXIT ;  /* 0x000000000000094d */ /* 0x000fea0003800000 */
[----:B------:R-:W-:Y:S01]  /*0090*/  LOP3.LUT R2, RZ, R0, RZ, 0x33, !PT ;  /* 0x00000000ff027212 */ /* 0x000fe200078e33ff */
[----:B------:R-:W0:Y:S01]  /*00a0*/  LDCU.64 UR12, c[0x0][0x358] ;  /* 0x00006b00ff0c77ac */ /* 0x000e220008000a00 */
[----:B------:R-:W-:Y:S02]  /*00b0*/  BSSY.RECONVERGENT B0, `(.L_x_0) ;  /* 0x000001e000007945 */ /* 0x000fe40003800200 */
[----:B------:R-:W-:Y:S01]  /*00c0*/  IADD3 R2, PT, PT, R2, R3, RZ ;  /* 0x0000000302027210 */ /* 0x000fe20007ffe0ff */
[----:B------:R-:W1:Y:S03]  /*00d0*/  LDCU UR4, c[0x0][0x3a0] ;  /* 0x00007400ff0477ac */ /* 0x000e660008000800 */
[C---:B------:R-:W-:Y:S02]  /*00e0*/  LOP3.LUT R4, R2.reuse, 0x300, RZ, 0xc0, !PT ;  /* 0x0000030002047812 */ /* 0x040fe400078ec0ff */
[----:B------:R-:W-:-:S02]  /*00f0*/  ISETP.GE.U32.AND P0, PT, R2, 0x300, PT ;  /* 0x000003000200780c */ /* 0x000fc40003f06070 */
[----:B------:R-:W-:-:S13]  /*0100*/  ISETP.NE.AND P1, PT, R4, 0x300, PT ;  /* 0x000003000400780c */ /* 0x000fda0003f25270 */
[----:B01----:R-:W-:Y:S05]  /*0110*/  @!P1 BRA `(.L_x_1) ;  /* 0x00000000005c9947 */ /* 0x003fea0003800000 */
[----:B------:R-:W0:Y:S01]  /*0120*/  LDC.64 R4, c[0x0][0x390] ;  /* 0x0000e400ff047b82 */ /* 0x000e220000000a00 */
[----:B------:R-:W-:Y:S01]  /*0130*/  LEA.HI R2, R2, 0x1, RZ, 0x18 ;  /* 0x0000000102027811 */ /* 0x000fe200078fc0ff */
[----:B------:R-:W-:-:S04]  /*0140*/  IMAD R17, R3, UR14, R0 ;  /* 0x0000000e03117c24 */ /* 0x000fc8000f8e0200 */
[C---:B------:R-:W-:Y:S01]  /*0150*/  IMAD.SHL.U32 R10, R2.reuse, 0x100, RZ ;  /* 0x00000100020a7824 */ /* 0x040fe200078e00ff */
[----:B------:R-:W-:Y:S01]  /*0160*/  LOP3.LUT R2, R2, 0x3, RZ, 0xc0, !PT ;  /* 0x0000000302027812 */ /* 0x000fe200078ec0ff */
[----:B------:R-:W1:Y:S03]  /*0170*/  LDC.64 R6, c[0x0][0x380] ;  /* 0x0000e000ff067b82 */ /* 0x000e660000000a00 */
[----:B------:R-:W-:Y:S01]  /*0180*/  LOP3.LUT R11, R10, 0x300, RZ, 0xc0, !PT ;  /* 0x000003000a0b7812 */ /* 0x000fe200078ec0ff */
[----:B------:R-:W-:-:S03]  /*0190*/  IMAD.MOV R2, RZ, RZ, -R2 ;  /* 0x000000ffff027224 */ /* 0x000fc600078e0a02 */
[----:B------:R-:W-:Y:S01]  /*01a0*/  IADD3 R0, PT, PT, R0, R11, RZ ;  /* 0x0000000b00007210 */ /* 0x000fe20007ffe0ff */
[----:B------:R-:W2:Y:S06]  /*01b0*/  LDC.64 R8, c[0x0][0x388] ;  /* 0x0000e200ff087b82 */ /* 0x000eac0000000a00 */
.L_x_2:
[----:B--2---:R-:W-:-:S04]  /*01c0*/  IMAD.WIDE R14, R17, 0x4, R8 ;  /* 0x00000004110e7825 */ /* 0x004fc800078e0208 */
[----:B-1----:R-:W-:Y:S02]  /*01d0*/  IMAD.WIDE R12, R17, 0x4, R6 ;  /* 0x00000004110c7825 */ /* 0x002fe400078e0206 */
[----:B------:R-:W2:Y:S04]  /*01e0*/  LDG.E.CONSTANT R14, desc[UR12][R14.64] ;  /* 0x0000000c0e0e7981 */ /* 0x000ea8000c1e9900 */
[----:B---3--:R-:W3:Y:S01]  /*01f0*/  LDG.E.CONSTANT R13, desc[UR12][R12.64] ;  /* 0x0000000c0c0d7981 */ /* 0x008ee2000c1e9900 */
[----:B------:R-:W-:-:S04]  /*0200*/  IADD3 R2, PT, PT, R2, 0x1, RZ ;  /* 0x0000000102027810 */ /* 0x000fc80007ffe0ff */
[----:B------:R-:W-:Y:S02]  /*0210*/  ISETP.NE.AND P1, PT, R2, RZ, PT ;  /* 0x000000ff0200720c */ /* 0x000fe40003f25270 */
[----:B--2---:R-:W-:-:S05]  /*0220*/  I2FP.F32.S32 R10, R14 ;  /* 0x0000000e000a7245 */ /* 0x004fca0000201400 */
[----:B---3--:R-:W-:Y:S01]  /*0230*/  FMUL R16, R10, R13 ;  /* 0x0000000d0a107220 */ /* 0x008fe20000400000 */
[----:B0-----:R-:W-:-:S04]  /*0240*/  IMAD.WIDE R10, R17, 0x4, R4 ;  /* 0x00000004110a7825 */ /* 0x001fc800078e0204 */
[----:B------:R-:W-:Y:S01]  /*0250*/  FMUL R19, R16, UR4 ;  /* 0x0000000410137c20 */ /* 0x000fe20008400000 */
[----:B------:R-:W-:-:S04]  /*0260*/  VIADD R17, R17, 0x100 ;  /* 0x0000010011117836 */ /* 0x000fc80000000000 */
[----:B------:R3:W-:Y:S01]  /*0270*/  STG.E desc[UR12][R10.64], R19 ;  /* 0x000000130a007986 */ /* 0x0007e2000c10190c */
[----:B------:R-:W-:Y:S05]  /*0280*/  @P1 BRA `(.L_x_2) ;  /* 0xfffffffc00cc1947 */ /* 0x000fea000383ffff */
.L_x_1:
[----:B------:R-:W-:Y:S05]  /*0290*/  BSYNC.RECONVERGENT B0 ;  /* 0x0000000000007941 */ /* 0x000fea0003800200 */
.L_x_0:
[----:B------:R-:W-:Y:S05]  /*02a0*/  @!P0 EXIT ;  /* 0x000000000000894d */ /* 0x000fea0003800000 */
[----:B------:R-:W0:Y:S01]  /*02b0*/  LDCU.128 UR4, c[0x0][0x380] ;  /* 0x00007000ff0477ac */ /* 0x000e220008000c00 */
[----:B------:R-:W-:Y:S01]  /*02c0*/  IMAD R7, R3, UR14, R0 ;  /* 0x0000000e03077c24 */ /* 0x000fe2000f8e0200 */
[----:B------:R-:W1:Y:S01]  /*02d0*/  LDCU.64 UR10, c[0x0][0x390] ;  /* 0x00007200ff0a77ac */ /* 0x000e620008000a00 */
[----:B------:R-:W2:Y:S01]  /*02e0*/  LDCU UR15, c[0x0][0x3a0] ;  /* 0x00007400ff0f77ac */ /* 0x000ea20008000800 */
[----:B0-----:R-:W-:Y:S02]  /*02f0*/  UIADD3 UR8, UP0, UPT, UR6, 0x800, URZ ;  /* 0x0000080006087890 */ /* 0x001fe4000ff1e0ff */
[----:B------:R-:W-:Y:S02]  /*0300*/  UIADD3 UR6, UP1, UPT, UR4, 0x800, URZ ;  /* 0x0000080004067890 */ /* 0x000fe4000ff3e0ff */
[----:B-1----:R-:W-:Y:S02]  /*0310*/  UIADD3 UR4, UP2, UPT, UR10, 0x800, URZ ;  /* 0x000008000a047890 */ /* 0x002fe4000ff5e0ff */
[----:B------:R-:W-:-:S02]  /*0320*/  UIADD3.X UR9, UPT, UPT, URZ, UR7, URZ, UP0, !UPT ;  /* 0x00000007ff097290 */ /* 0x000fc400087fe4ff */
[----:B------:R-:W-:Y:S02]  /*0330*/  UIADD3.X UR7, UPT, UPT, URZ, UR5, URZ, UP1, !UPT ;  /* 0x00000005ff077290 */ /* 0x000fe40008ffe4ff */
[----:B--2---:R-:W-:-:S12]  /*0340*/  UIADD3.X UR5, UPT, UPT, URZ, UR11, URZ, UP2, !UPT ;  /* 0x0000000bff057290 */ /* 0x004fd800097fe4ff */
.L_x_3:
[----:B------:R-:W-:Y:S01]  /*0350*/  MOV R8, UR8 ;  /* 0x0000000800087c02 */ /* 0x000fe20008000f00 */
[----:B0-----:R-:W-:Y:S01]  /*0360*/  IMAD.U32 R9, RZ, RZ, UR9 ;  /* 0x00000009ff097e24 */ /* 0x001fe2000f8e00ff */
[----:B---3--:R-:W-:Y:S01]  /*0370*/  MOV R10, UR6 ;  /* 0x00000006000a7c02 */ /* 0x008fe20008000f00 */
[----:B------:R-:W-:Y:S02]  /*0380*/  IMAD.U32 R11, RZ, RZ, UR7 ;  /* 0x00000007ff0b7e24 */ /* 0x000fe4000f8e00ff */
[----:B------:R-:W-:-:S04]  /*0390*/  IMAD.WIDE R8, R7, 0x4, R8 ;  /* 0x0000000407087825 */ /* 0x000fc800078e0208 */
[----:B------:R-:W-:Y:S01]  /*03a0*/  IMAD.WIDE R10, R7, 0x4, R10 ;  /* 0x00000004070a7825 */ /* 0x000fe200078e020a */
[----:B------:R-:W2:Y:S04]  /*03b0*/  LDG.E.CONSTANT R2, desc[UR12][R8.64+-0x800] ;  /* 0xfff8000c08027981 */ /* 0x000ea8000c1e9900 */
[----:B------:R-:W3:Y:S04]  /*03c0*/  LDG.E.CONSTANT R5, desc[UR12][R8.64+-0x400] ;  /* 0xfffc000c08057981 */ /* 0x000ee8000c1e9900 */
[----:B------:R-:W4:Y:S04]  /*03d0*/  LDG.E.CONSTANT R12, desc[UR12][R8.64] ;  /* 0x0000000c080c7981 */ /* 0x000f28000c1e9900 */
[----:B------:R-:W5:Y:S04]  /*03e0*/  LDG.E.CONSTANT R14, desc[UR12][R8.64+0x400] ;  /* 0x0004000c080e7981 */ /* 0x000f68000c1e9900 */
[----:B------:R-:W5:Y:S04]  /*03f0*/  LDG.E.CONSTANT R13, desc[UR12][R10.64+-0x800] ;  /* 0xfff8000c0a0d7981 */ /* 0x000f68000c1e9900 */
[----:B------:R-:W5:Y:S04]  /*0400*/  LDG.E.CONSTANT R15, desc[UR12][R10.64+-0x400] ;  /* 0xfffc000c0a0f7981 */ /* 0x000f68000c1e9900 */
[----:B------:R-:W5:Y:S04]  /*0410*/  LDG.E.CONSTANT R17, desc[UR12][R10.64] ;  /* 0x0000000c0a117981 */ /* 0x000f68000c1e9900 */
[----:B------:R0:W5:Y:S01]  /*0420*/  LDG.E.CONSTANT R19, desc[UR12][R10.64+0x400] ;  /* 0x0004000c0a137981 */ /* 0x000162000c1e9900 */
[----:B------:R-:W-:-:S02]  /*0430*/  MOV R4, UR4 ;  /* 0x0000000400047c02 */ /* 0x000fc40008000f00 */
[----:B------:R-:W-:-:S04]  /*0440*/  IADD3 R0, PT, PT, R0, 0x400, RZ ;  /* 0x0000040000007810 */ /* 0x000fc80007ffe0ff */
[----:B------:R-:W-:Y:S02]  /*0450*/  ISETP.GE.AND P0, PT, R0, R3, PT ;  /* 0x000000030000720c */ /* 0x000fe40003f06270 */
[----:B--2---:R-:W-:Y:S02]  /*0460*/  I2FP.F32.S32 R2, R2 ;  /* 0x0000000200027245 */ /* 0x004fe40000201400 */
[----:B---3--:R-:W-:Y:S01]  /*0470*/  I2FP.F32.S32 R6, R5 ;  /* 0x0000000500067245 */ /* 0x008fe20000201400 */
[----:B------:R-:W-:Y:S01]  /*0480*/  IMAD.U32 R5, RZ, RZ, UR5 ;  /* 0x00000005ff057e24 */ /* 0x000fe2000f8e00ff */
[----:B----4-:R-:W-:Y:S01]  /*0490*/  I2FP.F32.S32 R12, R12 ;  /* 0x0000000c000c7245 */ /* 0x010fe20000201400 */
[C---:B------:R-:W-:Y:S01]  /*04a0*/  IMAD.WIDE R4, R7.reuse, 0x4, R4 ;  /* 0x0000000407047825 */ /* 0x040fe200078e0204 */
[----:B------:R-:W-:Y:S02]  /*04b0*/  IADD3 R7, PT, PT, R7, 0x400, RZ ;  /* 0x0000040007077810 */ /* 0x000fe40007ffe0ff */
[----:B-----5:R-:W-:Y:S01]  /*04c0*/  I2FP.F32.S32 R14, R14 ;  /* 0x0000000e000e7245 */ /* 0x020fe20000201400 */
[----:B------:R-:W-:Y:S01]  /*04d0*/  FMUL R2, R2, R13 ;  /* 0x0000000d02027220 */ /* 0x000fe20000400000 */
[----:B------:R-:W-:-:S03]  /*04e0*/  FMUL R6, R6, R15 ;  /* 0x0000000f06067220 */ /* 0x000fc60000400000 */
[----:B------:R-:W-:Y:S01]  /*04f0*/  FMUL R9, R2, UR15 ;  /* 0x0000000f02097c20 */ /* 0x000fe20008400000 */
[----:B------:R-:W-:Y:S01]  /*0500*/  FMUL R12, R12, R17 ;  /* 0x000000110c0c7220 */ /* 0x000fe20000400000 */
[----:B0-----:R-:W-:-:S03]  /*0510*/  FMUL R11, R6, UR15 ;  /* 0x0000000f060b7c20 */ /* 0x001fc60008400000 */
[----:B------:R0:W-:Y:S01]  /*0520*/  STG.E desc[UR12][R4.64+-0x800], R9 ;  /* 0xfff8000904007986 */ /* 0x0001e2000c10190c */
[----:B------:R-:W-:Y:S01]  /*0530*/  FMUL R14, R14, R19 ;  /* 0x000000130e0e7220 */ /* 0x000fe20000400000 */
[----:B------:R-:W-:Y:S02]  /*0540*/  FMUL R13, R12, UR15 ;  /* 0x0000000f0c0d7c20 */ /* 0x000fe40008400000 */
[----:B------:R0:W-:Y:S01]  /*0550*/  STG.E desc[UR12][R4.64+-0x400], R11 ;  /* 0xfffc000b04007986 */ /* 0x0001e2000c10190c */
[----:B------:R-:W-:-:S03]  /*0560*/  FMUL R15, R14, UR15 ;  /* 0x0000000f0e0f7c20 */ /* 0x000fc60008400000 */
[----:B------:R0:W-:Y:S04]  /*0570*/  STG.E desc[UR12][R4.64], R13 ;  /* 0x0000000d04007986 */ /* 0x0001e8000c10190c */
[----:B------:R0:W-:Y:S01]  /*0580*/  STG.E desc[UR12][R4.64+0x400], R15 ;  /* 0x0004000f04007986 */ /* 0x0001e2000c10190c */
[----:B------:R-:W-:Y:S05]  /*0590*/  @!P0 BRA `(.L_x_3) ;  /* 0xfffffffc006c8947 */ /* 0x000fea000383ffff */
[----:B------:R-:W-:Y:S05]  /*05a0*/  EXIT ;  /* 0x000000000000794d */ /* 0x000fea0003800000 */
.L_x_4:
[----:B------:R-:W-:-:S00]  /*05b0*/  BRA `(.L_x_4) ;  /* 0xfffffffc00fc7947 */ /* 0x000fc0000383ffff */
[----:B------:R-:W-:-:S00]  /*05c0*/  NOP ;  /* 0x0000000000007918 */ /* 0x000fc00000000000 */
        /* <DEDUP_REMOVED lines=11> */
.L_x_16:


//--------------------- .text._ZN36_GLOBAL__N__63057bfa_4_k_cu_7bf03bdd18dropout_fwd_kernelILi256EEEvPKfPfPiiiffmm --------------------------
	.section	.text._ZN36_GLOBAL__N__63057bfa_4_k_cu_7bf03bdd18dropout_fwd_kernelILi256EEEvPKfPfPiiiffmm,"ax",@progbits
	.align	128
.text._ZN36_GLOBAL__N__63057bfa_4_k_cu_7bf03bdd18dropout_fwd_kernelILi256EEEvPKfPfPiiiffmm:
        .type           _ZN36_GLOBAL__N__63057bfa_4_k_cu_7bf03bdd18dropout_fwd_kernelILi256EEEvPKfPfPiiiffmm,@function
        .size           _ZN36_GLOBAL__N__63057bfa_4_k_cu_7bf03bdd18dropout_fwd_kernelILi256EEEvPKfPfPiiiffmm,(.L_x_17 - _ZN36_GLOBAL__N__63057bfa_4_k_cu_7bf03bdd18dropout_fwd_kernelILi256EEEvPKfPfPiiiffmm)
        .other          _ZN36_GLOBAL__N__63057bfa_4_k_cu_7bf03bdd18dropout_fwd_kernelILi256EEEvPKfPfPiiiffmm,@"STO_CUDA_ENTRY STV_DEFAULT"
_ZN36_GLOBAL__N__63057bfa_4_k_cu_7bf03bdd18dropout_fwd_kernelILi256EEEvPKfPfPiiiffmm:
        /* <DEDUP_REMOVED lines=9> */
[----:B------:R-:W0:Y:S01]  /*0090*/  LDCU.64 UR4, c[0x0][0x390] ;  /* 0x00007200ff0477ac */ /* 0x000e220008000a00 */
[----:B------:R-:W1:Y:S01]  /*00a0*/  LDCU.64 UR12, c[0x0][0x358] ;  /* 0x00006b00ff0c77ac */ /* 0x000e620008000a00 */
[----:B0-----:R-:W-:-:S04]  /*00b0*/  UISETP.NE.U32.AND UP0, UPT, UR4, URZ, UPT ;  /* 0x000000ff0400728c */ /* 0x001fc8000bf05070 */
[----:B------:R-:W-:-:S09]  /*00c0*/  UISETP.NE.AND.EX UP0, UPT, UR5, URZ, UPT, UP0 ;  /* 0x000000ff0500728c */ /* 0x000fd2000bf05300 */
[----:B-1----:R-:W-:Y:S05]  /*00d0*/  BRA.U UP0, `(.L_x_5) ;  /* 0x0000000d00507547 */ /* 0x002fea000b800000 */
[----:B------:R-:W-:Y:S01]  /*00e0*/  LOP3.LUT R2, RZ, R0, RZ, 0x33, !PT ;  /* 0x00000000ff027212 */ /* 0x000fe200078e33ff */
[----:B------:R-:W0:Y:S01]  /*00f0*/  LDCU UR6, c[0x0][0x3a0] ;  /* 0x00007400ff0677ac */ /* 0x000e220008000800 */
[----:B------:R-:W-:Y:S03]  /*0100*/  BSSY.RECONVERGENT B0, `(.L_x_6) ;  /* 0x0000038000007945 */ /* 0x000fe60003800200 */
[----:B------:R-:W-:Y:S01]  /*0110*/  IMAD.IADD R8, R2, 0x1, R3 ;  /* 0x0000000102087824 */ /* 0x000fe200078e0203 */
[----:B------:R-:W1:Y:S04]  /*0120*/  LDCU.64 UR4, c[0x0][0x3b0] ;  /* 0x00007600ff0477ac */ /* 0x000e680008000a00 */
[C---:B------:R-:W-:Y:S01]  /*0130*/  LOP3.LUT R2, R8.reuse, 0x300, RZ, 0xc0, !PT ;  /* 0x0000030008027812 */ /* 0x040fe200078ec0ff */
[----:B------:R-:W2:Y:S01]  /*0140*/  LDCU.64 UR8, c[0x0][0x3a8] ;  /* 0x00007500ff0877ac */ /* 0x000ea20008000a00 */
[----:B------:R-:W-:-:S02]  /*0150*/  ISETP.GE.U32.AND P0, PT, R8, 0x300, PT ;  /* 0x000003000800780c */ /* 0x000fc40003f06070 */
[----:B------:R-:W-:-:S13]  /*0160*/  ISETP.NE.AND P1, PT, R2, 0x300, PT ;  /* 0x000003000200780c */ /* 0x000fda0003f25270 */
[----:B01----:R-:W-:Y:S05]  /*0170*/  @!P1 BRA `(.L_x_7) ;  /* 0x0000000000c09947 */ /* 0x003fea0003800000 */
[----:B------:R-:W0:Y:S01]  /*0180*/  LDC R2, c[0x0][0x3a4] ;  /* 0x0000e900ff027b82 */ /* 0x000e220000000800 */
[----:B------:R-:W-:-:S05]  /*0190*/  LEA.HI R8, R8, 0x1, RZ, 0x18 ;  /* 0x0000000108087811 */ /* 0x000fca00078fc0ff */
[C---:B------:R-:W-:Y:S01]  /*01a0*/  IMAD.SHL.U32 R9, R8.reuse, 0x100, RZ ;  /* 0x0000010008097824 */ /* 0x040fe200078e00ff */
[----:B------:R-:W-:Y:S01]  /*01b0*/  LOP3.LUT R8, R8, 0x3, RZ, 0xc0, !PT ;  /* 0x0000000308087812 */ /* 0x000fe200078ec0ff */
[----:B------:R-:W1:Y:S03]  /*01c0*/  LDC.64 R4, c[0x0][0x380] ;  /* 0x0000e000ff047b82 */ /* 0x000e660000000a00 */
[----:B------:R-:W-:Y:S01]  /*01d0*/  LOP3.LUT R11, R9, 0x300, RZ, 0xc0, !PT ;  /* 0x00000300090b7812 */ /* 0x000fe200078ec0ff */
[----:B------:R-:W-:Y:S02]  /*01e0*/  IMAD R9, R3, UR7, R0 ;  /* 0x0000000703097c24 */ /* 0x000fe4000f8e0200 */
[----:B------:R-:W-:Y:S02]  /*01f0*/  IMAD.MOV R8, RZ, RZ, -R8 ;  /* 0x000000ffff087224 */ /* 0x000fe400078e0a08 */
[----:B------:R-:W3:Y:S01]  /*0200*/  LDC.64 R6, c[0x0][0x388] ;  /* 0x0000e200ff067b82 */ /* 0x000ee20000000a00 */
[----:B------:R-:W-:Y:S01]  /*0210*/  IMAD.IADD R0, R0, 0x1, R11 ;  /* 0x0000000100007824 */ /* 0x000fe200078e020b */
[----:B0-----:R-:W-:-:S13]  /*0220*/  FSETP.NEU.AND P1, PT, R2, RZ, PT ;  /* 0x000000ff0200720b */ /* 0x001fda0003f2d000 */
.L_x_8:
[----:B01----:R-:W-:-:S06]  /*0230*/  IMAD.WIDE R10, R9, 0x4, R4 ;  /* 0x00000004090a7825 */ /* 0x003fcc00078e0204 */
[----:B------:R0:W4:Y:S01]  /*0240*/  LDG.E.CONSTANT R10, desc[UR12][R10.64] ;  /* 0x0000000c0a0a7981 */ /* 0x000122000c1e9900 */
[----:B------:R-:W-:Y:S01]  /*0250*/  IADD3 R13, P2, PT, R9, UR4, RZ ;  /* 0x00000004090d7c10 */ /* 0x000fe2000ff5e0ff */
[----:B------:R-:W-:-:S03]  /*0260*/  VIADD R8, R8, 0x1 ;  /* 0x0000000108087836 */ /* 0x000fc60000000000 */
[----:B--2---:R-:W-:Y:S02]  /*0270*/  LOP3.LUT R13, R13, UR8, RZ, 0x3c, !PT ;  /* 0x000000080d0d7c12 */ /* 0x004fe4000f8e3cff */
[----:B------:R-:W-:Y:S02]  /*0280*/  LEA.HI.X.SX32 R15, R9, UR5, 0x1, P2 ;  /* 0x00000005090f7c11 */ /* 0x000fe400090f0eff */
[----:B------:R-:W-:Y:S02]  /*0290*/  IADD3 R13, P2, PT, R13, 0x7f4a7c15, RZ ;  /* 0x7f4a7c150d0d7810 */ /* 0x000fe40007f5e0ff */
[----:B------:R-:W-:-:S04]  /*02a0*/  LOP3.LUT R15, R15, UR9, RZ, 0x3c, !PT ;  /* 0x000000090f0f7c12 */ /* 0x000fc8000f8e3cff */
[----:B------:R-:W-:Y:S02]  /*02b0*/  IADD3.X R15, PT, PT, R15, -0x61c88647, RZ, P2, !PT ;  /* 0x9e3779b90f0f7810 */ /* 0x000fe400017fe4ff */
[----:B------:R-:W-:Y:S02]  /*02c0*/  ISETP.NE.AND P2, PT, R8, RZ, PT ;  /* 0x000000ff0800720c */ /* 0x000fe40003f45270 */
[--C-:B------:R-:W-:Y:S02]  /*02d0*/  SHF.R.U32.HI R12, RZ, 0x1e, R15.reuse ;  /* 0x0000001eff0c7819 */ /* 0x100fe4000001160f */
[----:B------:R-:W-:Y:S02]  /*02e0*/  SHF.R.U64 R14, R13, 0x1e, R15 ;  /* 0x0000001e0d0e7819 */ /* 0x000fe4000000120f */
[----:B------:R-:W-:Y:S02]  /*02f0*/  LOP3.LUT R12, R12, R15, RZ, 0x3c, !PT ;  /* 0x0000000f0c0c7212 */ /* 0x000fe400078e3cff */
[----:B------:R-:W-:-:S03]  /*0300*/  LOP3.LUT R14, R14, R13, RZ, 0x3c, !PT ;  /* 0x0000000d0e0e7212 */ /* 0x000fc600078e3cff */
[----:B0-----:R-:W-:Y:S02]  /*0310*/  IMAD R11, R12, 0x1ce4e5b9, RZ ;  /* 0x1ce4e5b90c0b7824 */ /* 0x001fe400078e02ff */
[----:B------:R-:W-:-:S04]  /*0320*/  IMAD.WIDE.U32 R12, R14, 0x1ce4e5b9, RZ ;  /* 0x1ce4e5b90e0c7825 */ /* 0x000fc800078e00ff */
[----:B------:R-:W-:-:S04]  /*0330*/  IMAD R11, R14, -0x40a7b893, R11 ;  /* 0xbf58476d0e0b7824 */ /* 0x000fc800078e020b */
[----:B------:R-:W-:-:S05]  /*0340*/  IMAD.IADD R14, R13, 0x1, R11 ;  /* 0x000000010d0e7824 */ /* 0x000fca00078e020b */
[--C-:B------:R-:W-:Y:S02]  /*0350*/  SHF.R.U32.HI R13, RZ, 0x1b, R14.reuse ;  /* 0x0000001bff0d7819 */ /* 0x100fe4000001160e */
[----:B------:R-:W-:Y:S02]  /*0360*/  SHF.R.U64 R11, R12, 0x1b, R14 ;  /* 0x0000001b0c0b7819 */ /* 0x000fe4000000120e */
[----:B------:R-:W-:Y:S02]  /*0370*/  LOP3.LUT R13, R13, R14, RZ, 0x3c, !PT ;  /* 0x0000000e0d0d7212 */ /* 0x000fe400078e3cff */
[----:B------:R-:W-:-:S03]  /*0380*/  LOP3.LUT R11, R11, R12, RZ, 0x3c, !PT ;  /* 0x0000000c0b0b7212 */ /* 0x000fc600078e3cff */
[----:B------:R-:W-:Y:S02]  /*0390*/  IMAD R14, R13, 0x133111eb, RZ ;  /* 0x133111eb0d0e7824 */ /* 0x000fe400078e02ff */
[----:B------:R-:W-:-:S04]  /*03a0*/  IMAD.WIDE.U32 R12, R11, 0x133111eb, RZ ;  /* 0x133111eb0b0c7825 */ /* 0x000fc800078e00ff */
[----:B------:R-:W-:-:S04]  /*03b0*/  IMAD R11, R11, -0x6b2fb645, R14 ;  /* 0x94d049bb0b0b7824 */ /* 0x000fc800078e020e */
[----:B------:R-:W-:-:S05]  /*03c0*/  IMAD.IADD R11, R13, 0x1, R11 ;  /* 0x000000010d0b7824 */ /* 0x000fca00078e020b */
[----:B------:R-:W-:-:S04]  /*03d0*/  SHF.R.U32.HI R11, RZ, 0x8, R11 ;  /* 0x00000008ff0b7819 */ /* 0x000fc8000001160b */
[----:B------:R-:W-:-:S05]  /*03e0*/  I2FP.F32.U32 R11, R11 ;  /* 0x0000000b000b7245 */ /* 0x000fca0000201000 */
[----:B------:R-:W-:-:S04]  /*03f0*/  FADD R11, R11, 0.5 ;  /* 0x3f0000000b0b7421 */ /* 0x000fc80000000000 */
[----:B------:R-:W-:-:S05]  /*0400*/  FMUL R11, R11, 5.9604644775390625e-08 ;  /* 0x338000000b0b7820 */ /* 0x000fca0000400000 */
[----:B------:R-:W-:-:S05]  /*0410*/  FSET.BF.GE.AND R11, R11, UR6, PT ;  /* 0x000000060b0b7c0a */ /* 0x000fca000b806000 */
[----:B----4-:R-:W-:Y:S01]  /*0420*/  FMUL R13, R11, R10 ;  /* 0x0000000a0b0d7220 */ /* 0x010fe20000400000 */
[----:B---3--:R-:W-:-:S04]  /*0430*/  IMAD.WIDE R10, R9, 0x4, R6 ;  /* 0x00000004090a7825 */ /* 0x008fc800078e0206 */
[----:B------:R-:W-:Y:S01]  /*0440*/  @P1 FMUL R13, R13, R2 ;  /* 0x000000020d0d1220 */ /* 0x000fe20000400000 */
[----:B------:R-:W-:-:S04]  /*0450*/  VIADD R9, R9, 0x100 ;  /* 0x0000010009097836 */ /* 0x000fc80000000000 */
[----:B------:R0:W-:Y:S01]  /*0460*/  STG.E desc[UR12][R10.64], R13 ;  /* 0x0000000d0a007986 */ /* 0x0001e2000c10190c */
[----:B------:R-:W-:Y:S05]  /*0470*/  @P2 BRA `(.L_x_8) ;  /* 0xfffffffc006c2947 */ /* 0x000fea000383ffff */
.L_x_7:
[----:B--2---:R-:W-:Y:S05]  /*0480*/  BSYNC.RECONVERGENT B0 ;  /* 0x0000000000007941 */ /* 0x004fea0003800200 */
.L_x_6:
[----:B------:R-:W-:Y:S05]  /*0490*/  @!P0 EXIT ;  /* 0x000000000000894d */ /* 0x000fea0003800000 */
[----:B------:R-:W1:Y:S01]  /*04a0*/  LDCU.128 UR8, c[0x0][0x380] ;  /* 0x00007000ff0877ac */ /* 0x000e620008000c00 */
[----:B------:R-:W-:Y:S01]  /*04b0*/  IMAD R8, R3, UR7, R0 ;  /* 0x0000000703087c24 */ /* 0x000fe2000f8e0200 */
[----:B------:R-:W-:Y:S01]  /*04c0*/  BSSY.RECONVERGENT B0, `(.L_x_9) ;  /* 0x0000094000007945 */ /* 0x000fe20003800200 */
[----:B------:R-:W2:Y:S02]  /*04d0*/  LDCU.64 UR14, c[0x0][0x3b0] ;  /* 0x00007600ff0e77ac */ /* 0x000ea40008000a00 */
[C---:B------:R-:W-:Y:S02]  /*04e0*/  VIADD R2, R8.reuse, 0x100 ;  /* 0x0000010008027836 */ /* 0x040fe40000000000 */
[C---:B------:R-:W-:Y:S01]  /*04f0*/  VIADD R9, R8.reuse, 0x200 ;  /* 0x0000020008097836 */ /* 0x040fe20000000000 */
[----:B------:R-:W3:Y:S01]  /*0500*/  LDCU.128 UR16, c[0x0][0x3a0] ;  /* 0x00007400ff1077ac */ /* 0x000ee20008000c00 */
[----:B0-----:R-:W-:Y:S01]  /*0510*/  VIADD R10, R8, 0x300 ;  /* 0x00000300080a7836 */ /* 0x001fe20000000000 */
[----:B-1----:R-:W-:-:S02]  /*0520*/  UIADD3 UR6, UP0, UPT, UR8, 0x800, URZ ;  /* 0x0000080008067890 */ /* 0x002fc4000ff1e0ff */
[----:B------:R-:W-:Y:S02]  /*0530*/  UIADD3 UR4, UP1, UPT, UR10, 0x800, URZ ;  /* 0x000008000a047890 */ /* 0x000fe4000ff3e0ff */
[----:B------:R-:W-:Y:S02]  /*0540*/  UIADD3.X UR7, UPT, UPT, URZ, UR9, URZ, UP0, !UPT ;  /* 0x00000009ff077290 */ /* 0x000fe400087fe4ff */
[----:B--2---:R-:W-:-:S12]  /*0550*/  UIADD3.X UR5, UPT, UPT, URZ, UR11, URZ, UP1, !UPT ;  /* 0x0000000bff057290 */ /* 0x004fd80008ffe4ff */
.L_x_10:
[----:B0-----:R-:W-:Y:S02]  /*0560*/  IMAD.U32 R4, RZ, RZ, UR6 ;  /* 0x00000006ff047e24 */ /* 0x001fe4000f8e00ff */
[----:B------:R-:W-:Y:S02]  /*0570*/  IMAD.U32 R5, RZ, RZ, UR7 ;  /* 0x00000007ff057e24 */ /* 0x000fe4000f8e00ff */
[----:B------:R-:W-:-:S05]  /*0580*/  IMAD.WIDE R4, R8, 0x4, R4 ;  /* 0x0000000408047825 */ /* 0x000fca00078e0204 */
[----:B------:R-:W2:Y:S04]  /*0590*/  LDG.E.CONSTANT R14, desc[UR12][R4.64+-0x800] ;  /* 0xfff8000c040e7981 */ /* 0x000ea8000c1e9900 */
[----:B------:R-:W4:Y:S04]  /*05a0*/  LDG.E.CONSTANT R11, desc[UR12][R4.64+-0x400] ;  /* 0xfffc000c040b7981 */ /* 0x000f28000c1e9900 */
[----:B------:R-:W5:Y:S04]  /*05b0*/  LDG.E.CONSTANT R13, desc[UR12][R4.64] ;  /* 0x0000000c040d7981 */ /* 0x000f68000c1e9900 */
[----:B------:R0:W5:Y:S01]  /*05c0*/  LDG.E.CONSTANT R12, desc[UR12][R4.64+0x400] ;  /* 0x0004000c040c7981 */ /* 0x000162000c1e9900 */
[----:B------:R-:W-:Y:S01]  /*05d0*/  IADD3 R7, P0, PT, R2, UR14, RZ ;  /* 0x0000000e02077c10 */ /* 0x000fe2000ff1e0ff */
[----:B------:R-:W-:Y:S01]  /*05e0*/  VIADD R0, R0, 0x400 ;  /* 0x0000040000007836 */ /* 0x000fe20000000000 */
[----:B------:R-:W-:-:S02]  /*05f0*/  IADD3 R22, P1, PT, R8, UR14, RZ ;  /* 0x0000000e08167c10 */ /* 0x000fc4000ff3e0ff */
[C---:B------:R-:W-:Y:S01]  /*0600*/  LEA.HI.X.SX32 R15, R2.reuse, UR15, 0x1, P0 ;  /* 0x0000000f020f7c11 */ /* 0x040fe200080f0eff */
[----:B------:R-:W-:Y:S01]  /*0610*/  VIADD R2, R2, 0x400 ;  /* 0x0000040002027836 */ /* 0x000fe20000000000 */
[----:B---3--:R-:W-:Y:S02]  /*0620*/  LOP3.LUT R7, R7, UR18, RZ, 0x3c, !PT ;  /* 0x0000001207077c12 */ /* 0x008fe4000f8e3cff */
[----:B------:R-:W-:Y:S02]  /*0630*/  LOP3.LUT R15, R15, UR19, RZ, 0x3c, !PT ;  /* 0x000000130f0f7c12 */ /* 0x000fe4000f8e3cff */
[----:B------:R-:W-:Y:S02]  /*0640*/  IADD3 R7, P0, PT, R7, 0x7f4a7c15, RZ ;  /* 0x7f4a7c1507077810 */ /* 0x000fe40007f1e0ff */
[----:B------:R-:W-:Y:S02]  /*0650*/  LOP3.LUT R22, R22, UR18, RZ, 0x3c, !PT ;  /* 0x0000001216167c12 */ /* 0x000fe4000f8e3cff */
[----:B------:R-:W-:-:S02]  /*0660*/  IADD3.X R15, PT, PT, R15, -0x61c88647, RZ, P0, !PT ;  /* 0x9e3779b90f0f7810 */ /* 0x000fc400007fe4ff */
[----:B------:R-:W-:Y:S02]  /*0670*/  IADD3 R17, P0, PT, R9, UR14, RZ ;  /* 0x0000000e09117c10 */ /* 0x000fe4000ff1e0ff */
[--C-:B------:R-:W-:Y:S02]  /*0680*/  SHF.R.U64 R16, R7, 0x1e, R15.reuse ;  /* 0x0000001e07107819 */ /* 0x100fe4000000120f */
[----:B------:R-:W-:Y:S02]  /*0690*/  SHF.R.U32.HI R6, RZ, 0x1e, R15 ;  /* 0x0000001eff067819 */ /* 0x000fe4000001160f */
[----:B------:R-:W-:Y:S02]  /*06a0*/  LOP3.LUT R16, R16, R7, RZ, 0x3c, !PT ;  /* 0x0000000710107212 */ /* 0x000fe400078e3cff */
[C---:B------:R-:W-:Y:S01]  /*06b0*/  LEA.HI.X.SX32 R18, R9.reuse, UR15, 0x1, P0 ;  /* 0x0000000f09127c11 */ /* 0x040fe200080f0eff */
[----:B------:R-:W-:Y:S01]  /*06c0*/  VIADD R9, R9, 0x400 ;  /* 0x0000040009097836 */ /* 0x000fe20000000000 */
[----:B------:R-:W-:-:S02]  /*06d0*/  LOP3.LUT R7, R17, UR18, RZ, 0x3c, !PT ;  /* 0x0000001211077c12 */ /* 0x000fc4000f8e3cff */
[----:B0-----:R-:W-:Y:S02]  /*06e0*/  LOP3.LUT R4, R6, R15, RZ, 0x3c, !PT ;  /* 0x0000000f06047212 */ /* 0x001fe400078e3cff */
[----:B------:R-:W-:Y:S02]  /*06f0*/  IADD3 R15, P0, PT, R10, UR14, RZ ;  /* 0x0000000e0a0f7c10 */ /* 0x000fe4000ff1e0ff */
[----:B------:R-:W-:Y:S01]  /*0700*/  LOP3.LUT R18, R18, UR19, RZ, 0x3c, !PT ;  /* 0x0000001312127c12 */ /* 0x000fe2000f8e3cff */
[----:B------:R-:W-:Y:S01]  /*0710*/  IMAD R21, R4, 0x1ce4e5b9, RZ ;  /* 0x1ce4e5b904157824 */ /* 0x000fe200078e02ff */
[----:B------:R-:W-:Y:S02]  /*0720*/  IADD3 R7, P2, PT, R7, 0x7f4a7c15, RZ ;  /* 0x7f4a7c1507077810 */ /* 0x000fe40007f5e0ff */
[----:B------:R-:W-:Y:S02]  /*0730*/  LEA.HI.X.SX32 R19, R8, UR15, 0x1, P1 ;  /* 0x0000000f08137c11 */ /* 0x000fe400088f0eff */
[C---:B------:R-:W-:Y:S01]  /*0740*/  LEA.HI.X.SX32 R20, R10.reuse, UR15, 0x1, P0 ;  /* 0x0000000f0a147c11 */ /* 0x040fe200080f0eff */
[----:B------:R-:W-:Y:S01]  /*0750*/  VIADD R10, R10, 0x400 ;  /* 0x000004000a0a7836 */ /* 0x000fe20000000000 */
[----:B------:R-:W-:-:S02]  /*0760*/  IADD3.X R18, PT, PT, R18, -0x61c88647, RZ, P2, !PT ;  /* 0x9e3779b912127810 */ /* 0x000fc400017fe4ff */
[----:B------:R-:W-:Y:S02]  /*0770*/  LOP3.LUT R19, R19, UR19, RZ, 0x3c, !PT ;  /* 0x0000001313137c12 */ /* 0x000fe4000f8e3cff */
[----:B------:R-:W-:Y:S02]  /*0780*/  IADD3 R22, P0, PT, R22, 0x7f4a7c15, RZ ;  /* 0x7f4a7c1516167810 */ /* 0x000fe40007f1e0ff */
[----:B------:R-:W-:Y:S02]  /*0790*/  SHF.R.U64 R6, R7, 0x1e, R18 ;  /* 0x0000001e07067819 */ /* 0x000fe40000001212 */
[----:B------:R-:W-:Y:S02]  /*07a0*/  LOP3.LUT R15, R15, UR18, RZ, 0x3c, !PT ;  /* 0x000000120f0f7c12 */ /* 0x000fe4000f8e3cff */
[----:B------:R-:W-:Y:S02]  /*07b0*/  IADD3.X R19, PT, PT, R19, -0x61c88647, RZ, P0, !PT ;  /* 0x9e3779b913137810 */ /* 0x000fe400007fe4ff */
[----:B------:R-:W-:-:S02]  /*07c0*/  LOP3.LUT R6, R6, R7, RZ, 0x3c, !PT ;  /* 0x0000000706067212 */ /* 0x000fc400078e3cff */
[----:B------:R-:W-:Y:S02]  /*07d0*/  LOP3.LUT R20, R20, UR19, RZ, 0x3c, !PT ;  /* 0x0000001314147c12 */ /* 0x000fe4000f8e3cff */
[----:B------:R-:W-:Y:S02]  /*07e0*/  SHF.R.U32.HI R5, RZ, 0x1e, R18 ;  /* 0x0000001eff057819 */ /* 0x000fe40000011612 */
[----:B------:R-:W-:Y:S02]  /*07f0*/  IADD3 R15, P0, PT, R15, 0x7f4a7c15, RZ ;  /* 0x7f4a7c150f0f7810 */ /* 0x000fe40007f1e0ff */
[--C-:B------:R-:W-:Y:S02]  /*0800*/  SHF.R.U64 R7, R22, 0x1e, R19.reuse ;  /* 0x0000001e16077819 */ /* 0x100fe40000001213 */
[----:B------:R-:W-:Y:S02]  /*0810*/  SHF.R.U32.HI R17, RZ, 0x1e, R19 ;  /* 0x0000001eff117819 */ /* 0x000fe40000011613 */
[----:B------:R-:W-:-:S02]  /*0820*/  LOP3.LUT R5, R5, R18, RZ, 0x3c, !PT ;  /* 0x0000001205057212 */ /* 0x000fc400078e3cff */
[----:B------:R-:W-:Y:S02]  /*0830*/  IADD3.X R20, PT, PT, R20, -0x61c88647, RZ, P0, !PT ;  /* 0x9e3779b914147810 */ /* 0x000fe400007fe4ff */
[----:B------:R-:W-:Y:S02]  /*0840*/  LOP3.LUT R4, R7, R22, RZ, 0x3c, !PT ;  /* 0x0000001607047212 */ /* 0x000fe400078e3cff */
[----:B------:R-:W-:Y:S01]  /*0850*/  LOP3.LUT R7, R17, R19, RZ, 0x3c, !PT ;  /* 0x0000001311077212 */ /* 0x000fe200078e3cff */
[C---:B------:R-:W-:Y:S01]  /*0860*/  IMAD R19, R16.reuse, -0x40a7b893, R21 ;  /* 0xbf58476d10137824 */ /* 0x040fe200078e0215 */
[--C-:B------:R-:W-:Y:S01]  /*0870*/  SHF.R.U32.HI R18, RZ, 0x1e, R20.reuse ;  /* 0x0000001eff127819 */ /* 0x100fe20000011614 */
[----:B------:R-:W-:Y:S01]  /*0880*/  IMAD.WIDE.U32 R16, R16, 0x1ce4e5b9, RZ ;  /* 0x1ce4e5b910107825 */ /* 0x000fe200078e00ff */
[----:B------:R-:W-:Y:S02]  /*0890*/  FSETP.NEU.AND P0, PT, RZ, UR17, PT ;  /* 0x00000011ff007c0b */ /* 0x000fe4000bf0d000 */
[----:B------:R-:W-:Y:S01]  /*08a0*/  LOP3.LUT R18, R18, R20, RZ, 0x3c, !PT ;  /* 0x0000001412127212 */ /* 0x000fe200078e3cff */
[----:B------:R-:W-:Y:S01]  /*08b0*/  IMAD R21, R5, 0x1ce4e5b9, RZ ;  /* 0x1ce4e5b905157824 */ /* 0x000fe200078e02ff */
[----:B------:R-:W-:Y:S01]  /*08c0*/  SHF.R.U64 R20, R15, 0x1e, R20 ;  /* 0x0000001e0f147819 */ /* 0x000fe20000001214 */
[----:B------:R-:W-:-:S02]  /*08d0*/  IMAD R5, R7, 0x1ce4e5b9, RZ ;  /* 0x1ce4e5b907057824 */ /* 0x000fc400078e02ff */
[----:B------:R-:W-:Y:S01]  /*08e0*/  IMAD.IADD R19, R17, 0x1, R19 ;  /* 0x0000000111137824 */ /* 0x000fe200078e0213 */
[----:B------:R-:W-:Y:S01]  /*08f0*/  LOP3.LUT R15, R20, R15, RZ, 0x3c, !PT ;  /* 0x0000000f140f7212 */ /* 0x000fe200078e3cff */
[C---:B------:R-:W-:Y:S02]  /*0900*/  IMAD R23, R6.reuse, -0x40a7b893, R21 ;  /* 0xbf58476d06177824 */ /* 0x040fe400078e0215 */
[----:B------:R-:W-:Y:S01]  /*0910*/  IMAD.WIDE.U32 R6, R6, 0x1ce4e5b9, RZ ;  /* 0x1ce4e5b906067825 */ /* 0x000fe200078e00ff */
[----:B------:R-:W-:-:S03]  /*0920*/  SHF.R.U64 R17, R16, 0x1b, R19 ;  /* 0x0000001b10117819 */ /* 0x000fc60000001213 */
[C---:B------:R-:W-:Y:S02]  /*0930*/  IMAD R21, R4.reuse, -0x40a7b893, R5 ;  /* 0xbf58476d04157824 */ /* 0x040fe400078e0205 */
[----:B------:R-:W-:-:S04]  /*0940*/  IMAD.WIDE.U32 R4, R4, 0x1ce4e5b9, RZ ;  /* 0x1ce4e5b904047825 */ /* 0x000fc800078e00ff */
[----:B------:R-:W-:Y:S01]  /*0950*/  IMAD R20, R18, 0x1ce4e5b9, RZ ;  /* 0x1ce4e5b912147824 */ /* 0x000fe200078e02ff */
[----:B------:R-:W-:Y:S01]  /*0960*/  LOP3.LUT R18, R17, R16, RZ, 0x3c, !PT ;  /* 0x0000001011127212 */ /* 0x000fe200078e3cff */
[----:B------:R-:W-:Y:S02]  /*0970*/  IMAD.IADD R7, R7, 0x1, R23 ;  /* 0x0000000107077824 */ /* 0x000fe400078e0217 */
[----:B------:R-:W-:Y:S02]  /*0980*/  IMAD.IADD R5, R5, 0x1, R21 ;  /* 0x0000000105057824 */ /* 0x000fe400078e0215 */
[C---:B------:R-:W-:Y:S01]  /*0990*/  IMAD R23, R15.reuse, -0x40a7b893, R20 ;  /* 0xbf58476d0f177824 */ /* 0x040fe200078e0214 */
[----:B------:R-:W-:Y:S01]  /*09a0*/  SHF.R.U32.HI R20, RZ, 0x1b, R19 ;  /* 0x0000001bff147819 */ /* 0x000fe20000011613 */
[----:B------:R-:W-:Y:S01]  /*09b0*/  IMAD.WIDE.U32 R16, R15, 0x1ce4e5b9, RZ ;  /* 0x1ce4e5b90f107825 */ /* 0x000fe200078e00ff */
[----:B------:R-:W-:Y:S02]  /*09c0*/  SHF.R.U64 R15, R6, 0x1b, R7 ;  /* 0x0000001b060f7819 */ /* 0x000fe40000001207 */
[----:B------:R-:W-:Y:S01]  /*09d0*/  SHF.R.U64 R21, R4, 0x1b, R5 ;  /* 0x0000001b04157819 */ /* 0x000fe20000001205 */
[----:B------:R-:W-:Y:S01]  /*09e0*/  IMAD.IADD R17, R17, 0x1, R23 ;  /* 0x0000000111117824 */ /* 0x000fe200078e0217 */
[----:B------:R-:W-:-:S02]  /*09f0*/  LOP3.LUT R15, R15, R6, RZ, 0x3c, !PT ;  /* 0x000000060f0f7212 */ /* 0x000fc400078e3cff */
[----:B------:R-:W-:Y:S02]  /*0a00*/  LOP3.LUT R6, R21, R4, RZ, 0x3c, !PT ;  /* 0x0000000415067212 */ /* 0x000fe400078e3cff */
[----:B------:R-:W-:Y:S02]  /*0a10*/  LOP3.LUT R21, R20, R19, RZ, 0x3c, !PT ;  /* 0x0000001314157212 */ /* 0x000fe400078e3cff */
[----:B------:R-:W-:Y:S02]  /*0a20*/  SHF.R.U32.HI R20, RZ, 0x1b, R7 ;  /* 0x0000001bff147819 */ /* 0x000fe40000011607 */
[----:B------:R-:W-:Y:S01]  /*0a30*/  SHF.R.U32.HI R22, RZ, 0x1b, R5 ;  /* 0x0000001bff167819 */ /* 0x000fe20000011605 */
[----:B------:R-:W-:Y:S01]  /*0a40*/  IMAD R21, R21, 0x133111eb, RZ ;  /* 0x133111eb15157824 */ /* 0x000fe200078e02ff */
[--C-:B------:R-:W-:Y:S02]  /*0a50*/  SHF.R.U32.HI R4, RZ, 0x1b, R17.reuse ;  /* 0x0000001bff047819 */ /* 0x100fe40000011611 */
[----:B------:R-:W-:Y:S01]  /*0a60*/  SHF.R.U64 R19, R16, 0x1b, R17 ;  /* 0x0000001b10137819 */ /* 0x000fe20000001211 */
[----:B------:R-:W-:Y:S01]  /*0a70*/  IMAD R21, R18, -0x6b2fb645, R21 ;  /* 0x94d049bb12157824 */ /* 0x000fe200078e0215 */
[----:B------:R-:W-:-:S02]  /*0a80*/  LOP3.LUT R7, R20, R7, RZ, 0x3c, !PT ;  /* 0x0000000714077212 */ /* 0x000fc400078e3cff */
[----:B------:R-:W-:Y:S02]  /*0a90*/  LOP3.LUT R5, R22, R5, RZ, 0x3c, !PT ;  /* 0x0000000516057212 */ /* 0x000fe400078e3cff */
[----:B------:R-:W-:Y:S02]  /*0aa0*/  LOP3.LUT R4, R4, R17, RZ, 0x3c, !PT ;  /* 0x0000001104047212 */ /* 0x000fe400078e3cff */
[----:B------:R-:W-:Y:S01]  /*0ab0*/  LOP3.LUT R19, R19, R16, RZ, 0x3c, !PT ;  /* 0x0000001013137212 */ /* 0x000fe200078e3cff */
[----:B------:R-:W-:Y:S02]  /*0ac0*/  IMAD R16, R7, 0x133111eb, RZ ;  /* 0x133111eb07107824 */ /* 0x000fe400078e02ff */
[----:B------:R-:W-:Y:S02]  /*0ad0*/  IMAD R7, R5, 0x133111eb, RZ ;  /* 0x133111eb05077824 */ /* 0x000fe400078e02ff */
[----:B------:R-:W-:Y:S02]  /*0ae0*/  IMAD R20, R4, 0x133111eb, RZ ;  /* 0x133111eb04147824 */ /* 0x000fe400078e02ff */
[----:B------:R-:W-:-:S02]  /*0af0*/  IMAD R25, R15, -0x6b2fb645, R16 ;  /* 0x94d049bb0f197824 */ /* 0x000fc400078e0210 */
[----:B------:R-:W-:Y:S02]  /*0b00*/  IMAD R23, R6, -0x6b2fb645, R7 ;  /* 0x94d049bb06177824 */ /* 0x000fe400078e0207 */
[----:B------:R-:W-:-:S04]  /*0b10*/  IMAD.WIDE.U32 R16, R15, 0x133111eb, RZ ;  /* 0x133111eb0f107825 */ /* 0x000fc800078e00ff */
[----:B------:R-:W-:-:S04]  /*0b20*/  IMAD.WIDE.U32 R4, R18, 0x133111eb, RZ ;  /* 0x133111eb12047825 */ /* 0x000fc800078e00ff */
[----:B------:R-:W-:-:S04]  /*0b30*/  IMAD.WIDE.U32 R6, R6, 0x133111eb, RZ ;  /* 0x133111eb06067825 */ /* 0x000fc800078e00ff */
[C---:B------:R-:W-:Y:S02]  /*0b40*/  IMAD R15, R19.reuse, -0x6b2fb645, R20 ;  /* 0x94d049bb130f7824 */ /* 0x040fe400078e0214 */
[----:B------:R-:W-:-:S04]  /*0b50*/  IMAD.WIDE.U32 R18, R19, 0x133111eb, RZ ;  /* 0x133111eb13127825 */ /* 0x000fc800078e00ff */
[----:B------:R-:W-:Y:S02]  /*0b60*/  IMAD.IADD R4, R7, 0x1, R23 ;  /* 0x0000000107047824 */ /* 0x000fe400078e0217 */
[----:B------:R-:W-:Y:S02]  /*0b70*/  IMAD.IADD R5, R5, 0x1, R21 ;  /* 0x0000000105057824 */ /* 0x000fe400078e0215 */
[----:B------:R-:W-:Y:S01]  /*0b80*/  IMAD.IADD R7, R17, 0x1, R25 ;  /* 0x0000000111077824 */ /* 0x000fe200078e0219 */
[----:B------:R-:W-:Y:S01]  /*0b90*/  SHF.R.U32.HI R4, RZ, 0x8, R4 ;  /* 0x00000008ff047819 */ /* 0x000fe20000011604 */
[----:B------:R-:W-:Y:S01]  /*0ba0*/  IMAD.IADD R15, R19, 0x1, R15 ;  /* 0x00000001130f7824 */ /* 0x000fe200078e020f */
[----:B------:R-:W-:Y:S02]  /*0bb0*/  SHF.R.U32.HI R5, RZ, 0x8, R5 ;  /* 0x00000008ff057819 */ /* 0x000fe40000011605 */
[----:B------:R-:W-:Y:S02]  /*0bc0*/  SHF.R.U32.HI R7, RZ, 0x8, R7 ;  /* 0x00000008ff077819 */ /* 0x000fe40000011607 */
[----:B------:R-:W-:-:S02]  /*0bd0*/  SHF.R.U32.HI R15, RZ, 0x8, R15 ;  /* 0x00000008ff0f7819 */ /* 0x000fc4000001160f */
[----:B------:R-:W-:Y:S02]  /*0be0*/  I2FP.F32.U32 R4, R4 ;  /* 0x0000000400047245 */ /* 0x000fe40000201000 */
[----:B------:R-:W-:Y:S02]  /*0bf0*/  I2FP.F32.U32 R5, R5 ;  /* 0x0000000500057245 */ /* 0x000fe40000201000 */
[----:B------:R-:W-:Y:S01]  /*0c00*/  I2FP.F32.U32 R7, R7 ;  /* 0x0000000700077245 */ /* 0x000fe20000201000 */
[----:B------:R-:W-:Y:S01]  /*0c10*/  FADD R4, R4, 0.5 ;  /* 0x3f00000004047421 */ /* 0x000fe20000000000 */
[----:B------:R-:W-:Y:S01]  /*0c20*/  I2FP.F32.U32 R15, R15 ;  /* 0x0000000f000f7245 */ /* 0x000fe20000201000 */
[----:B------:R-:W-:Y:S02]  /*0c30*/  FADD R6, R5, 0.5 ;  /* 0x3f00000005067421 */ /* 0x000fe40000000000 */
[----:B------:R-:W-:Y:S01]  /*0c40*/  FADD R7, R7, 0.5 ;  /* 0x3f00000007077421 */ /* 0x000fe20000000000 */
[----:B------:R-:W-:Y:S01]  /*0c50*/  FMUL R5, R4, 5.9604644775390625e-08 ;  /* 0x3380000004057820 */ /* 0x000fe20000400000 */
[----:B------:R-:W-:Y:S01]  /*0c60*/  FADD R16, R15, 0.5 ;  /* 0x3f0000000f107421 */ /* 0x000fe20000000000 */
[----:B------:R-:W-:Y:S01]  /*0c70*/  FMUL R6, R6, 5.9604644775390625e-08 ;  /* 0x3380000006067820 */ /* 0x000fe20000400000 */
[----:B------:R-:W-:Y:S01]  /*0c80*/  FMUL R15, R7, 5.9604644775390625e-08 ;  /* 0x33800000070f7820 */ /* 0x000fe20000400000 */
[----:B------:R-:W-:-:S02]  /*0c90*/  IMAD.U32 R4, RZ, RZ, UR4 ;  /* 0x00000004ff047e24 */ /* 0x000fc4000f8e00ff */
[----:B------:R-:W-:Y:S01]  /*0ca0*/  FMUL R17, R16, 5.9604644775390625e-08 ;  /* 0x3380000010117820 */ /* 0x000fe20000400000 */
[----:B------:R-:W-:Y:S01]  /*0cb0*/  FSET.BF.GE.AND R7, R5, UR16, PT ;  /* 0x0000001005077c0a */ /* 0x000fe2000b806000 */
[----:B------:R-:W-:Y:S01]  /*0cc0*/  IMAD.U32 R5, RZ, RZ, UR5 ;  /* 0x00000005ff057e24 */ /* 0x000fe2000f8e00ff */
[----:B------:R-:W-:Y:S02]  /*0cd0*/  FSET.BF.GE.AND R6, R6, UR16, PT ;  /* 0x0000001006067c0a */ /* 0x000fe4000b806000 */
[----:B------:R-:W-:Y:S01]  /*0ce0*/  FSET.BF.GE.AND R16, R15, UR16, PT ;  /* 0x000000100f107c0a */ /* 0x000fe2000b806000 */
[----:B------:R-:W-:Y:S01]  /*0cf0*/  IMAD.WIDE R4, R8, 0x4, R4 ;  /* 0x0000000408047825 */ /* 0x000fe200078e0204 */
[----:B------:R-:W-:-:S03]  /*0d00*/  FSET.BF.GE.AND R17, R17, UR16, PT ;  /* 0x0000001011117c0a */ /* 0x000fc6000b806000 */
[----:B------:R-:W-:Y:S02]  /*0d10*/  VIADD R8, R8, 0x400 ;  /* 0x0000040008087836 */ /* 0x000fe40000000000 */
[----:B--2---:R-:W-:Y:S01]  /*0d20*/  FMUL R7, R7, R14 ;  /* 0x0000000e07077220 */ /* 0x004fe20000400000 */
[----:B----4-:R-:W-:-:S03]  /*0d30*/  FMUL R11, R6, R11 ;  /* 0x0000000b060b7220 */ /* 0x010fc60000400000 */
[----:B------:R-:W-:Y:S01]  /*0d40*/  @P0 FMUL R7, R7, UR17 ;  /* 0x0000001107070c20 */ /* 0x000fe20008400000 */
[----:B-----5:R-:W-:Y:S01]  /*0d50*/  FMUL R13, R16, R13 ;  /* 0x0000000d100d7220 */ /* 0x020fe20000400000 */
[----:B------:R-:W-:-:S03]  /*0d60*/  @P0 FMUL R11, R11, UR17 ;  /* 0x000000110b0b0c20 */ /* 0x000fc60008400000 */
[----:B------:R0:W-:Y:S01]  /*0d70*/  STG.E desc[UR12][R4.64+-0x800], R7 ;  /* 0xfff8000704007986 */ /* 0x0001e2000c10190c */
[----:B------:R-:W-:Y:S01]  /*0d80*/  FMUL R17, R17, R12 ;  /* 0x0000000c11117220 */ /* 0x000fe20000400000 */
[----:B------:R-:W-:Y:S02]  /*0d90*/  @P0 FMUL R13, R13, UR17 ;  /* 0x000000110d0d0c20 */ /* 0x000fe40008400000 */
[----:B------:R0:W-:Y:S01]  /*0da0*/  STG.E desc[UR12][R4.64+-0x400], R11 ;  /* 0xfffc000b04007986 */ /* 0x0001e2000c10190c */
[----:B------:R-:W-:Y:S01]  /*0db0*/  @P0 FMUL R17, R17, UR17 ;  /* 0x0000001111110c20 */ /* 0x000fe20008400000 */
[----:B------:R-:W-:Y:S02]  /*0dc0*/  ISETP.GE.AND P0, PT, R0, R3, PT ;  /* 0x000000030000720c */ /* 0x000fe40003f06270 */
[----:B------:R0:W-:Y:S04]  /*0dd0*/  STG.E desc[UR12][R4.64], R13 ;  /* 0x0000000d04007986 */ /* 0x0001e8000c10190c */
[----:B------:R0:W-:Y:S07]  /*0de0*/  STG.E desc[UR12][R4.64+0x400], R17 ;  /* 0x0004001104007986 */ /* 0x0001ee000c10190c */
[----:B------:R-:W-:Y:S05]  /*0df0*/  @!P0 BRA `(.L_x_10) ;  /* 0xfffffff400d88947 */ /* 0x000fea000383ffff */
[----:B------:R-:W-:Y:S05]  /*0e00*/  BSYNC.RECONVERGENT B0 ;  /* 0x0000000000007941 */ /* 0x000fea0003800200 */
.L_x_9:
[----:B------:R-:W-:Y:S05]  /*0e10*/  EXIT ;  /* 0x000000000000794d */ /* 0x000fea0003800000 */
.L_x_5:
        /* <DEDUP_REMOVED lines=19> */
[----:B------:R-:W-:-:S07]  /*0f50*/  IMAD.IADD R0, R0, 0x1, R13 ;  /* 0x0000000100007824 */ /* 0x000fce00078e020d */
[----:B------:R-:W4:Y:S01]  /*0f60*/  LDC.64 R8, c[0x0][0x390] ;  /* 0x0000e400ff087b82 */ /* 0x000f220000000a00 */
[----:B0-----:R-:W-:-:S13]  /*0f70*/  FSETP.NEU.AND P1, PT, R2, RZ, PT ;  /* 0x000000ff0200720b */ /* 0x001fda0003f2d000 */
.L_x_13:
[----:B01----:R-:W-:-:S06]  /*0f80*/  IMAD.WIDE R14, R11, 0x4, R4 ;  /* 0x000000040b0e7825 */ /* 0x003fcc00078e0204 */
[----:B------:R0:W5:Y:S01]  /*0f90*/  LDG.E.CONSTANT R14, desc[UR12][R14.64] ;  /* 0x0000000c0e0e7981 */ /* 0x000162000c1e9900 */
[----:B------:R-:W-:Y:S01]  /*0fa0*/  IADD3 R13, P2, PT, R11, UR8, RZ ;  /* 0x000000080b0d7c10 */ /* 0x000fe2000ff5e0ff */
[----:B------:R-:W-:-:S03]  /*0fb0*/  VIADD R10, R10, 0x1 ;  /* 0x000000010a0a7836 */ /* 0x000fc60000000000 */
[----:B--2---:R-:W-:Y:S02]  /*0fc0*/  LOP3.LUT R13, R13, UR10, RZ, 0x3c, !PT ;  /* 0x0000000a0d0d7c12 */ /* 0x004fe4000f8e3cff */
[----:B------:R-:W-:Y:S02]  /*0fd0*/  LEA.HI.X.SX32 R17, R11, UR9, 0x1, P2 ;  /* 0x000000090b117c11 */ /* 0x000fe400090f0eff */
[----:B------:R-:W-:Y:S02]  /*0fe0*/  IADD3 R13, P2, PT, R13, 0x7f4a7c15, RZ ;  /* 0x7f4a7c150d0d7810 */ /* 0x000fe40007f5e0ff */
[----:B------:R-:W-:-:S04]  /*0ff0*/  LOP3.LUT R17, R17, UR11, RZ, 0x3c, !PT ;  /* 0x0000000b11117c12 */ /* 0x000fc8000f8e3cff */
[----:B------:R-:W-:-:S04]  /*1000*/  IADD3.X R17, PT, PT, R17, -0x61c88647, RZ, P2, !PT ;  /* 0x9e3779b911117810 */ /* 0x000fc800017fe4ff */
        /* <DEDUP_REMOVED lines=20> */
[C---:B------:R-:W-:Y:S02]  /*1150*/  FSET.BF.GE.AND R13, R12.reuse, UR6, PT ;  /* 0x000000060c0d7c0a */ /* 0x040fe4000b806000 */
[----:B------:R-:W-:-:S04]  /*1160*/  FSETP.GE.AND P2, PT, R12, UR6, PT ;  /* 0x000000060c007c0b */ /* 0x000fc8000bf46000 */
[----:B------:R-:W-:Y:S02]  /*1170*/  SEL R19, RZ, 0x1, !P2 ;  /* 0x00000001ff137807 */ /* 0x000fe40005000000 */
[----:B------:R-:W-:Y:S01]  /*1180*/  ISETP.NE.AND P2, PT, R10, RZ, PT ;  /* 0x000000ff0a00720c */ /* 0x000fe20003f45270 */
[----:B-----5:R-:W-:Y:S01]  /*1190*/  FMUL R17, R13, R14 ;  /* 0x0000000e0d117220 */ /* 0x020fe20000400000 */
[----:B---3--:R-:W-:-:S04]  /*11a0*/  IMAD.WIDE R14, R11, 0x4, R6 ;  /* 0x000000040b0e7825 */ /* 0x008fc800078e0206 */
[----:B------:R-:W-:Y:S01]  /*11b0*/  @P1 FMUL R17, R17, R2 ;  /* 0x0000000211111220 */ /* 0x000fe20000400000 */
[----:B----4-:R-:W-:-:S04]  /*11c0*/  IMAD.WIDE R12, R11, 0x4, R8 ;  /* 0x000000040b0c7825 */ /* 0x010fc800078e0208 */
[----:B------:R0:W-:Y:S01]  /*11d0*/  STG.E desc[UR12][R14.64], R17 ;  /* 0x000000110e007986 */ /* 0x0001e2000c10190c */
[----:B------:R-:W-:-:S03]  /*11e0*/  VIADD R11, R11, 0x100 ;  /* 0x000001000b0b7836 */ /* 0x000fc60000000000 */
[----:B------:R0:W-:Y:S01]  /*11f0*/  STG.E desc[UR12][R12.64], R19 ;  /* 0x000000130c007986 */ /* 0x0001e2000c10190c */
[----:B------:R-:W-:Y:S05]  /*1200*/  @P2 BRA `(.L_x_13) ;  /* 0xfffffffc005c2947 */ /* 0x000fea000383ffff */
.L_x_12:
[----:B--2---:R-:W-:Y:S05]  /*1210*/  BSYNC.RECONVERGENT B0 ;  /* 0x0000000000007941 */ /* 0x004fea0003800200 */
.L_x_11:
[----:B------:R-:W-:Y:S05]  /*1220*/  @!P0 EXIT ;  /* 0x000000000000894d */ /* 0x000fea0003800000 */
[----:B------:R-:W-:Y:S01]  /*1230*/  IMAD R4, R3, UR7, R0 ;  /* 0x0000000703047c24 */ /* 0x000fe2000f8e0200 */
[----:B------:R-:W-:Y:S01]  /*1240*/  UIADD3 UR4, UP0, UPT, UR4, 0x800, URZ ;  /* 0x0000080004047890 */ /* 0x000fe2000ff1e0ff */
[----:B------:R-:W1:Y:S02]  /*1250*/  LDCU.64 UR8, c[0x0][0x3b0] ;  /* 0x00007600ff0877ac */ /* 0x000e640008000a00 */
[C---:B------:R-:W-:Y:S02]  /*1260*/  VIADD R2, R4.reuse, 0x100 ;  /* 0x0000010004027836 */ /* 0x040fe40000000000 */
[C---:B------:R-:W-:Y:S01]  /*1270*/  VIADD R5, R4.reuse, 0x200 ;  /* 0x0000020004057836 */ /* 0x040fe20000000000 */
[----:B------:R-:W2:Y:S01]  /*1280*/  LDCU.128 UR16, c[0x0][0x3a0] ;  /* 0x00007400ff1077ac */ /* 0x000ea20008000c00 */
[----:B------:R-:W-:Y:S01]  /*1290*/  VIADD R6, R4, 0x300 ;  /* 0x0000030004067836 */ /* 0x000fe20000000000 */
[----:B------:R-:W-:-:S12]  /*12a0*/  UIADD3.X UR5, UPT, UPT, URZ, UR5, URZ, UP0, !UPT ;  /* 0x00000005ff057290 */ /* 0x000fd800087fe4ff */
.L_x_14:
[----:B0-----:R-:W0:Y:S02]  /*12b0*/  LDC.64 R12, c[0x0][0x380] ;  /* 0x0000e000ff0c7b82 */ /* 0x001e240000000a00 */
[----:B0-----:R-:W-:-:S05]  /*12c0*/  IMAD.WIDE R12, R4, 0x4, R12 ;  /* 0x00000004040c7825 */ /* 0x001fca00078e020c */
[----:B------:R-:W3:Y:S04]  /*12d0*/  LDG.E.CONSTANT R8, desc[UR12][R12.64+0x400] ;  /* 0x0004000c0c087981 */ /* 0x000ee8000c1e9900 */
[----:B------:R-:W4:Y:S04]  /*12e0*/  LDG.E.CONSTANT R7, desc[UR12][R12.64] ;  /* 0x0000000c0c077981 */ /* 0x000f28000c1e9900 */
[----:B------:R-:W5:Y:S04]  /*12f0*/  LDG.E.CONSTANT R10, desc[UR12][R12.64+0x800] ;  /* 0x0008000c0c0a7981 */ /* 0x000f68000c1e9900 */
[----:B------:R0:W5:Y:S01]  /*1300*/  LDG.E.CONSTANT R9, desc[UR12][R12.64+0xc00] ;  /* 0x000c000c0c097981 */ /* 0x000162000c1e9900 */
[----:B-1----:R-:W-:-:S04]  /*1310*/  IADD3 R11, P0, PT, R2, UR8, RZ ;  /* 0x00000008020b7c10 */ /* 0x002fc8000ff1e0ff */
[----:B------:R-:W-:Y:S02]  /*1320*/  LEA.HI.X.SX32 R15, R2, UR9, 0x1, P0 ;  /* 0x00000009020f7c11 */ /* 0x000fe400080f0eff */
[----:B--2---:R-:W-:Y:S02]  /*1330*/  LOP3.LUT R11, R11, UR18, RZ, 0x3c, !PT ;  /* 0x000000120b0b7c12 */ /* 0x004fe4000f8e3cff */
[----:B------:R-:W-:Y:S02]  /*1340*/  LOP3.LUT R15, R15, UR19, RZ, 0x3c, !PT ;  /* 0x000000130f0f7c12 */ /* 0x000fe4000f8e3cff */
[----:B------:R-:W-:-:S04]  /*1350*/  IADD3 R11, P0, PT, R11, 0x7f4a7c15, RZ ;  /* 0x7f4a7c150b0b7810 */ /* 0x000fc80007f1e0ff */
[----:B------:R-:W-:Y:S02]  /*1360*/  IADD3.X R15, PT, PT, R15, -0x61c88647, RZ, P0, !PT ;  /* 0x9e3779b90f0f7810 */ /* 0x000fe400007fe4ff */
[C---:B------:R-:W-:Y:S02]  /*1370*/  IADD3 R20, P2, PT, R4.reuse, UR8, RZ ;  /* 0x0000000804147c10 */ /* 0x040fe4000ff5e0ff */
[----:B------:R-:W-:Y:S02]  /*1380*/  SHF.R.U64 R16, R11, 0x1e, R15 ;  /* 0x0000001e0b107819 */ /* 0x000fe4000000120f */
[----:B------:R-:W-:Y:S02]  /*1390*/  IADD3 R17, P0, PT, R5, UR8, RZ ;  /* 0x0000000805117c10 */ /* 0x000fe4000ff1e0ff */
[----:B------:R-:W-:Y:S02]  /*13a0*/  LEA.HI.X.SX32 R21, R4, UR9, 0x1, P2 ;  /* 0x0000000904157c11 */ /* 0x000fe400090f0eff */
[----:B------:R-:W-:-:S02]  /*13b0*/  LOP3.LUT R20, R20, UR18, RZ, 0x3c, !PT ;  /* 0x0000001214147c12 */ /* 0x000fc4000f8e3cff */
[----:B------:R-:W-:Y:S02]  /*13c0*/  LOP3.LUT R16, R16, R11, RZ, 0x3c, !PT ;  /* 0x0000000b10107212 */ /* 0x000fe400078e3cff */
[----:B------:R-:W-:Y:S02]  /*13d0*/  IADD3 R11, P1, PT, R6, UR8, RZ ;  /* 0x00000008060b7c10 */ /* 0x000fe4000ff3e0ff */
[----:B------:R-:W-:Y:S02]  /*13e0*/  LOP3.LUT R17, R17, UR18, RZ, 0x3c, !PT ;  /* 0x0000001211117c12 */ /* 0x000fe4000f8e3cff */
[----:B0-----:R-:W-:Y:S02]  /*13f0*/  LEA.HI.X.SX32 R13, R5, UR9, 0x1, P0 ;  /* 0x00000009050d7c11 */ /* 0x001fe400080f0eff */
[----:B------:R-:W-:Y:S02]  /*1400*/  LOP3.LUT R21, R21, UR19, RZ, 0x3c, !PT ;  /* 0x0000001315157c12 */ /* 0x000fe4000f8e3cff */
[----:B------:R-:W-:-:S02]  /*1410*/  IADD3 R20, P0, PT, R20, 0x7f4a7c15, RZ ;  /* 0x7f4a7c1514147810 */ /* 0x000fc40007f1e0ff */
[----:B------:R-:W-:Y:S02]  /*1420*/  LEA.HI.X.SX32 R18, R6, UR9, 0x1, P1 ;  /* 0x0000000906127c11 */ /* 0x000fe400088f0eff */
[----:B------:R-:W-:Y:S02]  /*1430*/  LOP3.LUT R13, R13, UR19, RZ, 0x3c, !PT ;  /* 0x000000130d0d7c12 */ /* 0x000fe4000f8e3cff */
[----:B------:R-:W-:Y:S02]  /*1440*/  IADD3 R17, P1, PT, R17, 0x7f4a7c15, RZ ;  /* 0x7f4a7c1511117810 */ /* 0x000fe40007f3e0ff */
[----:B------:R-:W-:Y:S02]  /*1450*/  IADD3.X R21, PT, PT, R21, -0x61c88647, RZ, P0, !PT ;  /* 0x9e3779b915157810 */ /* 0x000fe400007fe4ff */
[----:B------:R-:W-:Y:S02]  /*1460*/  SHF.R.U32.HI R14, RZ, 0x1e, R15 ;  /* 0x0000001eff0e7819 */ /* 0x000fe4000001160f */
[----:B------:R-:W-:-:S02]  /*1470*/  IADD3.X R13, PT, PT, R13, -0x61c88647, RZ, P1, !PT ;  /* 0x9e3779b90d0d7810 */ /* 0x000fc40000ffe4ff */
[----:B------:R-:W-:Y:S02]  /*1480*/  LOP3.LUT R11, R11, UR18, RZ, 0x3c, !PT ;  /* 0x000000120b0b7c12 */ /* 0x000fe4000f8e3cff */
[----:B------:R-:W-:Y:S02]  /*1490*/  SHF.R.U32.HI R19, RZ, 0x1e, R21 ;  /* 0x0000001eff137819 */ /* 0x000fe40000011615 */
[----:B------:R-:W-:Y:S02]  /*14a0*/  LOP3.LUT R14, R14, R15, RZ, 0x3c, !PT ;  /* 0x0000000f0e0e7212 */ /* 0x000fe400078e3cff */
[----:B------:R-:W-:Y:S02]  /*14b0*/  SHF.R.U64 R12, R17, 0x1e, R13 ;  /* 0x0000001e110c7819 */ /* 0x000fe4000000120d */
[----:B------:R-:W-:Y:S02]  /*14c0*/  LOP3.LUT R18, R18, UR19, RZ, 0x3c, !PT ;  /* 0x0000001312127c12 */ /* 0x000fe4000f8e3cff */
[----:B------:R-:W-:-:S02]  /*14d0*/  SHF.R.U64 R15, R20, 0x1e, R21 ;  /* 0x0000001e140f7819 */ /* 0x000fc40000001215 */
[----:B------:R-:W-:Y:S02]  /*14e0*/  IADD3 R11, P0, PT, R11, 0x7f4a7c15, RZ ;  /* 0x7f4a7c150b0b7810 */ /* 0x000fe40007f1e0ff */
[----:B------:R-:W-:Y:S02]  /*14f0*/  LOP3.LUT R19, R19, R21, RZ, 0x3c, !PT ;  /* 0x0000001513137212 */ /* 0x000fe400078e3cff */
[----:B------:R-:W-:Y:S01]  /*1500*/  LOP3.LUT R12, R12, R17, RZ, 0x3c, !PT ;  /* 0x000000110c0c7212 */ /* 0x000fe200078e3cff */
[----:B------:R-:W-:Y:S01]  /*1510*/  IMAD R17, R14, 0x1ce4e5b9, RZ ;  /* 0x1ce4e5b90e117824 */ /* 0x000fe200078e02ff */
[----:B------:R-:W-:Y:S01]  /*1520*/  LOP3.LUT R15, R15, R20, RZ, 0x3c, !PT ;  /* 0x000000140f0f7212 */ /* 0x000fe200078e3cff */
[----:B------:R-:W-:Y:S01]  /*1530*/  IMAD R14, R19, 0x1ce4e5b9, RZ ;  /* 0x1ce4e5b9130e7824 */ /* 0x000fe200078e02ff */
[----:B------:R-:W-:Y:S02]  /*1540*/  IADD3.X R18, PT, PT, R18, -0x61c88647, RZ, P0, !PT ;  /* 0x9e3779b912127810 */ /* 0x000fe400007fe4ff */
[----:B------:R-:W-:Y:S01]  /*1550*/  SHF.R.U32.HI R22, RZ, 0x1e, R13 ;  /* 0x0000001eff167819 */ /* 0x000fe2000001160d */
[C---:B------:R-:W-:Y:S01]  /*1560*/  IMAD R23, R16.reuse, -0x40a7b893, R17 ;  /* 0xbf58476d10177824 */ /* 0x040fe200078e0211 */
[--C-:B------:R-:W-:Y:S01]  /*1570*/  SHF.R.U32.HI R19, RZ, 0x1e, R18.reuse ;  /* 0x0000001eff137819 */ /* 0x100fe20000011612 */
[----:B------:R-:W-:Y:S01]  /*1580*/  IMAD.WIDE.U32 R16, R16, 0x1ce4e5b9, RZ ;  /* 0x1ce4e5b910107825 */ /* 0x000fe200078e00ff */
[----:B------:R-:W-:-:S02]  /*1590*/  SHF.R.U64 R20, R11, 0x1e, R18 ;  /* 0x0000001e0b147819 */ /* 0x000fc40000001212 */
[----:B------:R-:W-:Y:S01]  /*15a0*/  LOP3.LUT R13, R22, R13, RZ, 0x3c, !PT ;  /* 0x0000000d160d7212 */ /* 0x000fe200078e3cff */
[C---:B------:R-:W-:Y:S02]  /*15b0*/  IMAD R21, R15.reuse, -0x40a7b893, R14 ;  /* 0xbf58476d0f157824 */ /* 0x040fe400078e020e */
[----:B------:R-:W-:Y:S01]  /*15c0*/  IMAD.WIDE.U32 R14, R15, 0x1ce4e5b9, RZ ;  /* 0x1ce4e5b90f0e7825 */ /* 0x000fe200078e00ff */
[----:B------:R-:W-:Y:S02]  /*15d0*/  LOP3.LUT R18, R19, R18, RZ, 0x3c, !PT ;  /* 0x0000001213127212 */ /* 0x000fe400078e3cff */
[----:B------:R-:W-:Y:S01]  /*15e0*/  LOP3.LUT R20, R20, R11, RZ, 0x3c, !PT ;  /* 0x0000000b14147212 */ /* 0x000fe200078e3cff */
[----:B------:R-:W-:Y:S02]  /*15f0*/  IMAD.IADD R19, R17, 0x1, R23 ;  /* 0x0000000111137824 */ /* 0x000fe400078e0217 */
[----:B------:R-:W-:Y:S02]  /*1600*/  IMAD.IADD R11, R15, 0x1, R21 ;  /* 0x000000010f0b7824 */ /* 0x000fe400078e0215 */
[----:B------:R-:W-:Y:S01]  /*1610*/  IMAD R13, R13, 0x1ce4e5b9, RZ ;  /* 0x1ce4e5b90d0d7824 */ /* 0x000fe200078e02ff */
[----:B------:R-:W-:Y:S01]  /*1620*/  SHF.R.U64 R17, R16, 0x1b, R19 ;  /* 0x0000001b10117819 */ /* 0x000fe20000001213 */
[----:B------:R-:W-:Y:S01]  /*1630*/  IMAD R23, R18, 0x1ce4e5b9, RZ ;  /* 0x1ce4e5b912177824 */ /* 0x000fe200078e02ff */
[----:B------:R-:W-:Y:S01]  /*1640*/  SHF.R.U64 R15, R14, 0x1b, R11 ;  /* 0x0000001b0e0f7819 */ /* 0x000fe2000000120b */
[----:B------:R-:W-:-:S02]  /*1650*/  IMAD R21, R12, -0x40a7b893, R13 ;  /* 0xbf58476d0c157824 */ /* 0x000fc400078e020d */
[----:B------:R-:W-:Y:S01]  /*1660*/  IMAD.WIDE.U32 R12, R12, 0x1ce4e5b9, RZ ;  /* 0x1ce4e5b90c0c7825 */ /* 0x000fe200078e00ff */
[----:B------:R-:W-:Y:S02]  /*1670*/  LOP3.LUT R17, R17, R16, RZ, 0x3c, !PT ;  /* 0x0000001011117212 */ /* 0x000fe400078e3cff */
[----:B------:R-:W-:Y:S01]  /*1680*/  LOP3.LUT R16, R15, R14, RZ, 0x3c, !PT ;  /* 0x0000000e0f107212 */ /* 0x000fe200078e3cff */
[----:B------:R-:W-:Y:S01]  /*1690*/  IMAD.IADD R21, R13, 0x1, R21 ;  /* 0x000000010d157824 */ /* 0x000fe200078e0215 */
[----:B------:R-:W-:Y:S01]  /*16a0*/  SHF.R.U32.HI R18, RZ, 0x1b, R19 ;  /* 0x0000001bff127819 */ /* 0x000fe20000011613 */
[C---:B------:R-:W-:Y:S02]  /*16b0*/  IMAD R23, R20.reuse, -0x40a7b893, R23 ;  /* 0xbf58476d14177824 */ /* 0x040fe400078e0217 */
[----:B------:R-:W-:Y:S01]  /*16c0*/  IMAD.WIDE.U32 R14, R20, 0x1ce4e5b9, RZ ;  /* 0x1ce4e5b9140e7825 */ /* 0x000fe200078e00ff */
[----:B------:R-:W-:Y:S02]  /*16d0*/  SHF.R.U32.HI R20, RZ, 0x1b, R11 ;  /* 0x0000001bff147819 */ /* 0x000fe4000001160b */
[----:B------:R-:W-:-:S02]  /*16e0*/  LOP3.LUT R19, R18, R19, RZ, 0x3c, !PT ;  /* 0x0000001312137212 */ /* 0x000fc400078e3cff */
[--C-:B------:R-:W-:Y:S02]  /*16f0*/  SHF.R.U64 R13, R12, 0x1b, R21.reuse ;  /* 0x0000001b0c0d7819 */ /* 0x100fe40000001215 */
[----:B------:R-:W-:Y:S02]  /*1700*/  SHF.R.U32.HI R18, RZ, 0x1b, R21 ;  /* 0x0000001bff127819 */ /* 0x000fe40000011615 */
[----:B------:R-:W-:Y:S01]  /*1710*/  LOP3.LUT R20, R20, R11, RZ, 0x3c, !PT ;  /* 0x0000000b14147212 */ /* 0x000fe200078e3cff */
[----:B------:R-:W-:Y:S01]  /*1720*/  IMAD.IADD R15, R15, 0x1, R23 ;  /* 0x000000010f0f7824 */ /* 0x000fe200078e0217 */
[----:B------:R-:W-:Y:S01]  /*1730*/  LOP3.LUT R11, R13, R12, RZ, 0x3c, !PT ;  /* 0x0000000c0d0b7212 */ /* 0x000fe200078e3cff */
[----:B------:R-:W-:Y:S01]  /*1740*/  IMAD R12, R19, 0x133111eb, RZ ;  /* 0x133111eb130c7824 */ /* 0x000fe200078e02ff */
[----:B------:R-:W-:Y:S01]  /*1750*/  LOP3.LUT R18, R18, R21, RZ, 0x3c, !PT ;  /* 0x0000001512127212 */ /* 0x000fe200078e3cff */
[----:B------:R-:W-:Y:S01]  /*1760*/  IMAD R21, R20, 0x133111eb, RZ ;  /* 0x133111eb14157824 */ /* 0x000fe200078e02ff */
[----:B------:R-:W-:Y:S01]  /*1770*/  SHF.R.U32.HI R20, RZ, 0x1b, R15 ;  /* 0x0000001bff147819 */ /* 0x000fe2000001160f */
[----:B------:R-:W-:-:S02]  /*1780*/  IMAD R23, R17, -0x6b2fb645, R12 ;  /* 0x94d049bb11177824 */ /* 0x000fc400078e020c */
[----:B------:R-:W-:Y:S01]  /*1790*/  IMAD.WIDE.U32 R12, R17, 0x133111eb, RZ ;  /* 0x133111eb110c7825 */ /* 0x000fe200078e00ff */
[----:B------:R-:W-:-:S03]  /*17a0*/  SHF.R.U64 R19, R14, 0x1b, R15 ;  /* 0x0000001b0e137819 */ /* 0x000fc6000000120f */
[C---:B------:R-:W-:Y:S02]  /*17b0*/  IMAD R21, R16.reuse, -0x6b2fb645, R21 ;  /* 0x94d049bb10157824 */ /* 0x040fe400078e0215 */
[----:B------:R-:W-:Y:S01]  /*17c0*/  IMAD.WIDE.U32 R16, R16, 0x133111eb, RZ ;  /* 0x133111eb10107825 */ /* 0x000fe200078e00ff */
[----:B------:R-:W-:-:S03]  /*17d0*/  LOP3.LUT R15, R20, R15, RZ, 0x3c, !PT ;  /* 0x0000000f140f7212 */ /* 0x000fc600078e3cff */
[----:B------:R-:W-:Y:S02]  /*17e0*/  IMAD R18, R18, 0x133111eb, RZ ;  /* 0x133111eb12127824 */ /* 0x000fe400078e02ff */
[----:B------:R-:W-:Y:S02]  /*17f0*/  IMAD.IADD R17, R17, 0x1, R21 ;  /* 0x0000000111117824 */ /* 0x000fe400078e0215 */
[----:B------:R-:W-:Y:S01]  /*1800*/  IMAD.IADD R16, R13, 0x1, R23 ;  /* 0x000000010d107824 */ /* 0x000fe200078e0217 */
[----:B------:R-:W-:Y:S01]  /*1810*/  LOP3.LUT R14, R19, R14, RZ, 0x3c, !PT ;  /* 0x0000000e130e7212 */ /* 0x000fe200078e3cff */
[----:B------:R-:W-:Y:S02]  /*1820*/  IMAD R15, R15, 0x133111eb, RZ ;  /* 0x133111eb0f0f7824 */ /* 0x000fe400078e02ff */
[C---:B------:R-:W-:Y:S02]  /*1830*/  IMAD R19, R11.reuse, -0x6b2fb645, R18 ;  /* 0x94d049bb0b137824 */ /* 0x040fe400078e0212 */
[----:B------:R-:W-:Y:S01]  /*1840*/  IMAD.WIDE.U32 R12, R11, 0x133111eb, RZ ;  /* 0x133111eb0b0c7825 */ /* 0x000fe200078e00ff */
[----:B------:R-:W-:-:S02]  /*1850*/  SHF.R.U32.HI R11, RZ, 0x8, R17 ;  /* 0x00000008ff0b7819 */ /* 0x000fc40000011611 */
[----:B------:R-:W-:Y:S01]  /*1860*/  SHF.R.U32.HI R12, RZ, 0x8, R16 ;  /* 0x00000008ff0c7819 */ /* 0x000fe20000011610 */
[C---:B------:R-:W-:Y:S01]  /*1870*/  IMAD R21, R14.reuse, -0x6b2fb645, R15 ;  /* 0x94d049bb0e157824 */ /* 0x040fe200078e020f */
[----:B------:R-:W-:Y:S01]  /*1880*/  I2FP.F32.U32 R11, R11 ;  /* 0x0000000b000b7245 */ /* 0x000fe20000201000 */
[----:B------:R-:W-:Y:S01]  /*1890*/  IMAD.WIDE.U32 R16, R14, 0x133111eb, RZ ;  /* 0x133111eb0e107825 */ /* 0x000fe200078e00ff */
[----:B------:R-:W-:Y:S01]  /*18a0*/  I2FP.F32.U32 R12, R12 ;  /* 0x0000000c000c7245 */ /* 0x000fe20000201000 */
[----:B------:R-:W0:Y:S02]  /*18b0*/  LDC.64 R14, c[0x0][0x388] ;  /* 0x0000e200ff0e7b82 */ /* 0x000e240000000a00 */
[----:B------:R-:W-:Y:S02]  /*18c0*/  IMAD.IADD R18, R13, 0x1, R19 ;  /* 0x000000010d127824 */ /* 0x000fe400078e0213 */
[----:B------:R-:W-:Y:S02]  /*18d0*/  IMAD.IADD R16, R17, 0x1, R21 ;  /* 0x0000000111107824 */ /* 0x000fe400078e0215 */
[----:B------:R-:W-:Y:S01]  /*18e0*/  FADD R11, R11, 0.5 ;  /* 0x3f0000000b0b7421 */ /* 0x000fe20000000000 */
[----:B------:R-:W-:Y:S01]  /*18f0*/  FADD R13, R12, 0.5 ;  /* 0x3f0000000c0d7421 */ /* 0x000fe20000000000 */
[----:B------:R-:W-:-:S02]  /*1900*/  SHF.R.U32.HI R17, RZ, 0x8, R18 ;  /* 0x00000008ff117819 */ /* 0x000fc40000011612 */
[----:B------:R-:W-:Y:S01]  /*1910*/  SHF.R.U32.HI R19, RZ, 0x8, R16 ;  /* 0x00000008ff137819 */ /* 0x000fe20000011610 */
[----:B------:R-:W-:Y:S01]  /*1920*/  FMUL R11, R11, 5.9604644775390625e-08 ;  /* 0x338000000b0b7820 */ /* 0x000fe20000400000 */
[----:B------:R-:W-:Y:S01]  /*1930*/  FMUL R13, R13, 5.9604644775390625e-08 ;  /* 0x338000000d0d7820 */ /* 0x000fe20000400000 */
[----:B------:R-:W-:Y:S02]  /*1940*/  I2FP.F32.U32 R17, R17 ;  /* 0x0000001100117245 */ /* 0x000fe40000201000 */
[----:B------:R-:W-:Y:S02]  /*1950*/  I2FP.F32.U32 R19, R19 ;  /* 0x0000001300137245 */ /* 0x000fe40000201000 */
[C---:B------:R-:W-:Y:S02]  /*1960*/  FSETP.GE.AND P3, PT, R11.reuse, UR16, PT ;  /* 0x000000100b007c0b */ /* 0x040fe4000bf66000 */
[----:B------:R-:W-:Y:S01]  /*1970*/  FSET.BF.GE.AND R16, R11, UR16, PT ;  /* 0x000000100b107c0a */ /* 0x000fe2000b806000 */
[----:B------:R-:W-:Y:S01]  /*1980*/  FADD R18, R17, 0.5 ;  /* 0x3f00000011127421 */ /* 0x000fe20000000000 */
[----:B------:R-:W-:Y:S01]  /*1990*/  FSET.BF.GE.AND R11, R13, UR16, PT ;  /* 0x000000100d0b7c0a */ /* 0x000fe2000b806000 */
[----:B------:R-:W-:Y:S01]  /*19a0*/  FADD R19, R19, 0.5 ;  /* 0x3f00000013137421 */ /* 0x000fe20000000000 */
[----:B------:R-:W-:Y:S01]  /*19b0*/  FSETP.NEU.AND P0, PT, RZ, UR17, PT ;  /* 0x00000011ff007c0b */ /* 0x000fe2000bf0d000 */
[----:B------:R-:W-:Y:S01]  /*19c0*/  FMUL R18, R18, 5.9604644775390625e-08 ;  /* 0x3380000012127820 */ /* 0x000fe20000400000 */
[----:B------:R-:W-:Y:S01]  /*19d0*/  FSETP.GE.AND P2, PT, R13, UR16, PT ;  /* 0x000000100d007c0b */ /* 0x000fe2000bf46000 */
[----:B------:R-:W-:-:S02]  /*19e0*/  IMAD.U32 R12, RZ, RZ, UR4 ;  /* 0x00000004ff0c7e24 */ /* 0x000fc4000f8e00ff */
[----:B------:R-:W-:Y:S01]  /*19f0*/  IMAD.U32 R13, RZ, RZ, UR5 ;  /* 0x00000005ff0d7e24 */ /* 0x000fe2000f8e00ff */
[----:B------:R-:W-:Y:S01]  /*1a00*/  FSETP.GE.AND P1, PT, R18, UR16, PT ;  /* 0x0000001012007c0b */ /* 0x000fe2000bf26000 */
[----:B0-----:R-:W-:-:S04]  /*1a10*/  IMAD.WIDE R14, R4, 0x4, R14 ;  /* 0x00000004040e7825 */ /* 0x001fc800078e020e */
[----:B------:R-:W-:Y:S01]  /*1a20*/  IMAD.WIDE R12, R4, 0x4, R12 ;  /* 0x00000004040c7825 */ /* 0x000fe200078e020c */
[----:B------:R-:W-:-:S03]  /*1a30*/  SEL R21, RZ, 0x1, !P1 ;  /* 0x00000001ff157807 */ /* 0x000fc60004800000 */
[----:B------:R-:W-:Y:S02]  /*1a40*/  VIADD R0, R0, 0x400 ;  /* 0x0000040000007836 */ /* 0x000fe40000000000 */
[----:B------:R-:W-:Y:S02]  /*1a50*/  VIADD R2, R2, 0x400 ;  /* 0x0000040002027836 */ /* 0x000fe40000000000 */
[----:B------:R-:W-:Y:S02]  /*1a60*/  VIADD R5, R5, 0x400 ;  /* 0x0000040005057836 */ /* 0x000fe40000000000 */
[----:B------:R-:W-:Y:S02]  /*1a70*/  VIADD R6, R6, 0x400 ;  /* 0x0000040006067836 */ /* 0x000fe40000000000 */
[----:B------:R-:W-:Y:S02]  /*1a80*/  VIADD R4, R4, 0x400 ;  /* 0x0000040004047836 */ /* 0x000fe40000000000 */
[----:B---3--:R-:W-:Y:S01]  /*1a90*/  FMUL R17, R11, R8 ;  /* 0x000000080b117220 */ /* 0x008fe20000400000 */
[----:B------:R-:W-:Y:S01]  /*1aa0*/  FMUL R8, R19, 5.9604644775390625e-08 ;  /* 0x3380000013087820 */ /* 0x000fe20000400000 */
[----:B------:R-:W-:-:S02]  /*1ab0*/  FSET.BF.GE.AND R19, R18, UR16, PT ;  /* 0x0000001012137c0a */ /* 0x000fc4000b806000 */
[----:B------:R-:W-:Y:S01]  /*1ac0*/  SEL R11, RZ, 0x1, !P3 ;  /* 0x00000001ff0b7807 */ /* 0x000fe20005800000 */
[----:B----4-:R-:W-:Y:S01]  /*1ad0*/  FMUL R7, R16, R7 ;  /* 0x0000000710077220 */ /* 0x010fe20000400000 */
[C---:B------:R-:W-:Y:S02]  /*1ae0*/  FSETP.GE.AND P3, PT, R8.reuse, UR16, PT ;  /* 0x0000001008007c0b */ /* 0x040fe4000bf66000 */
[----:B------:R-:W-:Y:S01]  /*1af0*/  FSET.BF.GE.AND R8, R8, UR16, PT ;  /* 0x0000001008087c0a */ /* 0x000fe2000b806000 */
[----:B------:R-:W-:Y:S01]  /*1b00*/  @P0 FMUL R7, R7, UR17 ;  /* 0x0000001107070c20 */ /* 0x000fe20008400000 */
[----:B-----5:R-:W-:Y:S01]  /*1b10*/  FMUL R19, R19, R10 ;  /* 0x0000000a13137220 */ /* 0x020fe20000400000 */
[----:B------:R-:W-:Y:S02]  /*1b20*/  @P0 FMUL R17, R17, UR17 ;  /* 0x0000001111110c20 */ /* 0x000fe40008400000 */
[----:B------:R-:W-:Y:S01]  /*1b30*/  FMUL R23, R8, R9 ;  /* 0x0000000908177220 */ /* 0x000fe20000400000 */
[----:B------:R-:W-:Y:S01]  /*1b40*/  SEL R9, RZ, 0x1, !P2 ;  /* 0x00000001ff097807 */ /* 0x000fe20005000000 */
[----:B------:R-:W-:Y:S01]  /*1b50*/  @P0 FMUL R19, R19, UR17 ;  /* 0x0000001113130c20 */ /* 0x000fe20008400000 */
[----:B------:R3:W-:Y:S01]  /*1b60*/  STG.E desc[UR12][R14.64], R7 ;  /* 0x000000070e007986 */ /* 0x0007e2000c10190c */
[----:B------:R-:W-:Y:S01]  /*1b70*/  @P0 FMUL R23, R23, UR17 ;  /* 0x0000001117170c20 */ /* 0x000fe20008400000 */
[----:B------:R-:W-:-:S02]  /*1b80*/  SEL R25, RZ, 0x1, !P3 ;  /* 0x00000001ff197807 */ /* 0x000fc40005800000 */
[----:B------:R3:W-:Y:S04]  /*1b90*/  STG.E desc[UR12][R12.64+-0x800], R11 ;  /* 0xfff8000b0c007986 */ /* 0x0007e8000c10190c */
[----:B------:R3:W-:Y:S04]  /*1ba0*/  STG.E desc[UR12][R14.64+0x400], R17 ;  /* 0x000400110e007986 */ /* 0x0007e8000c10190c */
[----:B------:R3:W-:Y:S04]  /*1bb0*/  STG.E desc[UR12][R12.64+-0x400], R9 ;  /* 0xfffc00090c007986 */ /* 0x0007e8000c10190c */
[----:B------:R3:W-:Y:S04]  /*1bc0*/  STG.E desc[UR12][R14.64+0x800], R19 ;  /* 0x000800130e007986 */ /* 0x0007e8000c10190c */
[----:B------:R3:W-:Y:S04]  /*1bd0*/  STG.E desc[UR12][R12.64], R21 ;  /* 0x000000150c007986 */ /* 0x0007e8000c10190c */
[----:B------:R3:W-:Y:S04]  /*1be0*/  STG.E desc[UR12][R14.64+0xc00], R23 ;  /* 0x000c00170e007986 */ /* 0x0007e8000c10190c */
[----:B------:R3:W-:Y:S01]  /*1bf0*/  STG.E desc[UR12][R12.64+0x400], R25 ;  /* 0x000400190c007986 */ /* 0x0007e2000c10190c */
[----:B------:R-:W-:-:S13]  /*1c00*/  ISETP.GE.AND P0, PT, R0, R3, PT ;  /* 0x000000030000720c */ /* 0x000fda0003f06270 */
[----:B---3--:R-:W-:Y:S05]  /*1c10*/  @!P0 BRA `(.L_x_14) ;  /* 0xfffffff400a48947 */ /* 0x008fea000383ffff */
[----:B------:R-:W-:Y:S05]  /*1c20*/  EXIT ;  /* 0x000000000000794d */ /* 0x000fea0003800000 */
.L_x_15:
        /* <DEDUP_REMOVED lines=13> */
.L_x_17:


//--------------------- .nv.shared.reserved.0     --------------------------
	.section	.nv.shared.reserved.0,"aw",@nobits
	.weak		__nv_reservedSMEM_offset_0_alias
	.size		__nv_reservedSMEM_offset_0_alias, 0, 64
	.other		__nv_reservedSMEM_offset_0_alias,@"STO_CUDA_RESERVED_SHARED STV_DEFAULT"
__nv_reservedSMEM_offset_0_alias:
	.zero		0
	.zero		64


//--------------------- .nv.constant0._ZN36_GLOBAL__N__63057bfa_4_k_cu_7bf03bdd18dropout_bwd_kernelILi256EEEvPKfPKiPfiif --------------------------
	.section	.nv.constant0._ZN36_GLOBAL__N__63057bfa_4_k_cu_7bf03bdd18dropout_bwd_kernelILi256EEEvPKfPKiPfiif,"a",@progbits
	.sectionflags	@""
	.align	4
.nv.constant0._ZN36_GLOBAL__N__63057bfa_4_k_cu_7bf03bdd18dropout_bwd_kernelILi256EEEvPKfPKiPfiif:
	.zero		932


//--------------------- .nv.constant0._ZN36_GLOBAL__N__63057bfa_4_k_cu_7bf03bdd18dropout_fwd_kernelILi256EEEvPKfPfPiiiffmm --------------------------
	.section	.nv.constant0._ZN36_GLOBAL__N__63057bfa_4_k_cu_7bf03bdd18dropout_fwd_kernelILi256EEEvPKfPfPiiiffmm,"a",@progbits
	.sectionflags	@""
	.align	4
.nv.constant0._ZN36_GLOBAL__N__63057bfa_4_k_cu_7bf03bdd18dropout_fwd_kernelILi256EEEvPKfPfPiiiffmm:
	.zero		952


//--------------------- SYMBOLS --------------------------

	.type		.nv.reservedSmem.offset0,@object
	.size		.nv.reservedSmem.offset0,0x4
